	.target	sm_90a

	.elftype	@"ET_EXEC"


//--------------------- .note.nv.tkinfo           --------------------------
	.section	.note.nv.tkinfo,"",@"SHT_NOTE"
	.sectionflags	@"SHF_NOTE_NV_TKINFO"
	.tkinfo
        /*0018*/ 	.word	0x00000002
        /*0030*/ 	.string	""
        /*0030*/ 	.string	"ptxas"
        /*0030*/ 	.string	"Cuda compilation tools, release 13.0, V13.0.88"
        /*0030*/ 	.string	"Build cuda_13.0.r13.0/compiler.36424714_0"
        /*0030*/ 	.string	"-arch sm_90a -m 64 "



//--------------------- .note.nv.cuinfo           --------------------------
	.section	.note.nv.cuinfo,"",@"SHT_NOTE"
	.sectionflags	@"SHF_NOTE_NV_CUINFO"
        /*0018*/ 	.short	0x0002
        /*001a*/ 	.short	0x005a
        /*001c*/ 	.short	0x0082
	.zero		2


//--------------------- .nv.info                  --------------------------
	.section	.nv.info,"",@"SHT_CUDA_INFO"
	.align	4


	//----- nvinfo : EIATTR_REGCOUNT
	.align		4
        /*0000*/ 	.byte	0x04, 0x2f
        /*0002*/ 	.short	(.L_15 - .L_14)
	.align		4
.L_14:
        /*0004*/ 	.word	index@(_ZN7cutlass13device_kernelINS_4gemm6kernel13GemmUniversalIN4cute5tupleIJiiiiEEENS1_10collective13CollectiveMmaINS1_34MainloopSm90TmaGmmaWarpSpecializedILi7ENS5_IJNS4_1CILi1EEESB_SB_EEENS1_32KernelTmaWarpSpecializedPingpongEEENS5_IJNSA_ILi64EEENSA_ILi128EEESF_EEENS_10tfloat32_tENS5_IJlSB_lEEESI_SJ_NS4_8TiledMMAINS4_8MMA_AtomIJNS4_4SM904GMMA30MMA_64x128x8_F32TF32TF32_SS_TNILNSN_7ScaleInE1ELSP_1EEEEEENS4_6LayoutISC_NS5_IJNSA_ILi0EEEST_ST_EEEEENS5_IJNS4_10UnderscoreESW_SW_EEEEENS4_13SM90_TMA_LOADENS4_14ComposedLayoutINS4_7SwizzleILi3ELi4ELi3EEENS4_18smem_ptr_flag_bitsILi32EEENSS_INS5_IJNSA_ILi8EEENSA_ILi32EEEEEENS5_IJS16_SB_EEEEEEEvNS4_8identityESZ_S1A_vS1B_EENS_8epilogue10collective6detail29Sm90TmaWarpSpecializedAdapterINS1E_15DefaultEpilogueISI_SJ_SJ_NS1D_6thread17LinearCombinationISI_Li1EffLNS1I_9ScaleType4KindE0ELNS_15FloatRoundStyleE2ESI_EENS1_15EpilogueDefaultEEEEEvvEEEEvNT_6ParamsE)
        /*0008*/ 	.word	0x000000a8


	//----- nvinfo : EIATTR_FRAME_SIZE
	.align		4
.L_15:
        /*000c*/ 	.byte	0x04, 0x11
        /*000e*/ 	.short	(.L_17 - .L_16)
	.align		4
.L_16:
        /*0010*/ 	.word	index@(_ZN7cutlass13device_kernelINS_4gemm6kernel13GemmUniversalIN4cute5tupleIJiiiiEEENS1_10collective13CollectiveMmaINS1_34MainloopSm90TmaGmmaWarpSpecializedILi7ENS5_IJNS4_1CILi1EEESB_SB_EEENS1_32KernelTmaWarpSpecializedPingpongEEENS5_IJNSA_ILi64EEENSA_ILi128EEESF_EEENS_10tfloat32_tENS5_IJlSB_lEEESI_SJ_NS4_8TiledMMAINS4_8MMA_AtomIJNS4_4SM904GMMA30MMA_64x128x8_F32TF32TF32_SS_TNILNSN_7ScaleInE1ELSP_1EEEEEENS4_6LayoutISC_NS5_IJNSA_ILi0EEEST_ST_EEEEENS5_IJNS4_10UnderscoreESW_SW_EEEEENS4_13SM90_TMA_LOADENS4_14ComposedLayoutINS4_7SwizzleILi3ELi4ELi3EEENS4_18smem_ptr_flag_bitsILi32EEENSS_INS5_IJNSA_ILi8EEENSA_ILi32EEEEEENS5_IJS16_SB_EEEEEEEvNS4_8identityESZ_S1A_vS1B_EENS_8epilogue10collective6detail29Sm90TmaWarpSpecializedAdapterINS1E_15DefaultEpilogueISI_SJ_SJ_NS1D_6thread17LinearCombinationISI_Li1EffLNS1I_9ScaleType4KindE0ELNS_15FloatRoundStyleE2ESI_EENS1_15EpilogueDefaultEEEEEvvEEEEvNT_6ParamsE)
        /*0014*/ 	.word	0x00000008


	//----- nvinfo : EIATTR_MIN_STACK_SIZE
	.align		4
.L_17:
        /*0018*/ 	.byte	0x04, 0x12
        /*001a*/ 	.short	(.L_19 - .L_18)
	.align		4
.L_18:
        /*001c*/ 	.word	index@(_ZN7cutlass13device_kernelINS_4gemm6kernel13GemmUniversalIN4cute5tupleIJiiiiEEENS1_10collective13CollectiveMmaINS1_34MainloopSm90TmaGmmaWarpSpecializedILi7ENS5_IJNS4_1CILi1EEESB_SB_EEENS1_32KernelTmaWarpSpecializedPingpongEEENS5_IJNSA_ILi64EEENSA_ILi128EEESF_EEENS_10tfloat32_tENS5_IJlSB_lEEESI_SJ_NS4_8TiledMMAINS4_8MMA_AtomIJNS4_4SM904GMMA30MMA_64x128x8_F32TF32TF32_SS_TNILNSN_7ScaleInE1ELSP_1EEEEEENS4_6LayoutISC_NS5_IJNSA_ILi0EEEST_ST_EEEEENS5_IJNS4_10UnderscoreESW_SW_EEEEENS4_13SM90_TMA_LOADENS4_14ComposedLayoutINS4_7SwizzleILi3ELi4ELi3EEENS4_18smem_ptr_flag_bitsILi32EEENSS_INS5_IJNSA_ILi8EEENSA_ILi32EEEEEENS5_IJS16_SB_EEEEEEEvNS4_8identityESZ_S1A_vS1B_EENS_8epilogue10collective6detail29Sm90TmaWarpSpecializedAdapterINS1E_15DefaultEpilogueISI_SJ_SJ_NS1D_6thread17LinearCombinationISI_Li1EffLNS1I_9ScaleType4KindE0ELNS_15FloatRoundStyleE2ESI_EENS1_15EpilogueDefaultEEEEEvvEEEEvNT_6ParamsE)
        /*0020*/ 	.word	0x00000008
.L_19:


//--------------------- .nv.compat                --------------------------
	.section	.nv.compat,"",@"SHT_CUDA_COMPAT_INFO"
	.align	4
        /*0000*/ 	.byte	0x02, 0x09, 0x01, 0x00, 0x02, 0x02, 0x04, 0x00, 0x02, 0x05, 0x05, 0x00, 0x03, 0x07, 0x01, 0x01
        /*0010*/ 	.byte	0x02, 0x03, 0x01, 0x00, 0x02, 0x06, 0x01, 0x00, 0x04, 0x0b, 0x08, 0x00, 0x00, 0x00, 0x00, 0x00
        /*0020*/ 	.byte	0x00, 0x00, 0x00, 0x00


//--------------------- .nv.info._ZN7cutlass13device_kernelINS_4gemm6kernel13GemmUniversalIN4cute5tupleIJiiiiEEENS1_10collective13CollectiveMmaINS1_34MainloopSm90TmaGmmaWarpSpecializedILi7ENS5_IJNS4_1CILi1EEESB_SB_EEENS1_32KernelTmaWarpSpecializedPingpongEEENS5_IJNSA_ILi64EEENSA_ILi128EEESF_EEENS_10tfloat32_tENS5_IJlSB_lEEESI_SJ_NS4_8TiledMMAINS4_8MMA_AtomIJNS4_4SM904GMMA30MMA_64x128x8_F32TF32TF32_SS_TNILNSN_7ScaleInE1ELSP_1EEEEEENS4_6LayoutISC_NS5_IJNSA_ILi0EEEST_ST_EEEEENS5_IJNS4_10UnderscoreESW_SW_EEEEENS4_13SM90_TMA_LOADENS4_14ComposedLayoutINS4_7SwizzleILi3ELi4ELi3EEENS4_18smem_ptr_flag_bitsILi32EEENSS_INS5_IJNSA_ILi8EEENSA_ILi32EEEEEENS5_IJS16_SB_EEEEEEEvNS4_8identityESZ_S1A_vS1B_EENS_8epilogue10collective6detail29Sm90TmaWarpSpecializedAdapterINS1E_15DefaultEpilogueISI_SJ_SJ_NS1D_6thread17LinearCombinationISI_Li1EffLNS1I_9ScaleType4KindE0ELNS_15FloatRoundStyleE2ESI_EENS1_15EpilogueDefaultEEEEEvvEEEEvNT_6ParamsE --------------------------
	.section	.nv.info._ZN7cutlass13device_kernelINS_4gemm6kernel13GemmUniversalIN4cute5tupleIJiiiiEEENS1_10collective13CollectiveMmaINS1_34MainloopSm90TmaGmmaWarpSpecializedILi7ENS5_IJNS4_1CILi1EEESB_SB_EEENS1_32KernelTmaWarpSpecializedPingpongEEENS5_IJNSA_ILi64EEENSA_ILi128EEESF_EEENS_10tfloat32_tENS5_IJlSB_lEEESI_SJ_NS4_8TiledMMAINS4_8MMA_AtomIJNS4_4SM904GMMA30MMA_64x128x8_F32TF32TF32_SS_TNILNSN_7ScaleInE1ELSP_1EEEEEENS4_6LayoutISC_NS5_IJNSA_ILi0EEEST_ST_EEEEENS5_IJNS4_10UnderscoreESW_SW_EEEEENS4_13SM90_TMA_LOADENS4_14ComposedLayoutINS4_7SwizzleILi3ELi4ELi3EEENS4_18smem_ptr_flag_bitsILi32EEENSS_INS5_IJNSA_ILi8EEENSA_ILi32EEEEEENS5_IJS16_SB_EEEEEEEvNS4_8identityESZ_S1A_vS1B_EENS_8epilogue10collective6detail29Sm90TmaWarpSpecializedAdapterINS1E_15DefaultEpilogueISI_SJ_SJ_NS1D_6thread17LinearCombinationISI_Li1EffLNS1I_9ScaleType4KindE0ELNS_15FloatRoundStyleE2ESI_EENS1_15EpilogueDefaultEEEEEvvEEEEvNT_6ParamsE,"",@"SHT_CUDA_INFO"
	.sectionflags	@""
	.align	4


	//----- nvinfo : EIATTR_CUDA_API_VERSION
	.align		4
        /*0000*/ 	.byte	0x04, 0x37
        /*0002*/ 	.short	(.L_21 - .L_20)
.L_20:
        /*0004*/ 	.word	0x00000082


	//----- nvinfo : EIATTR_KPARAM_INFO
	.align		4
.L_21:
        /*0008*/ 	.byte	0x04, 0x17
        /*000a*/ 	.short	(.L_23 - .L_22)
.L_22:
        /*000c*/ 	.word	0x00000000
        /*0010*/ 	.short	0x0000
        /*0012*/ 	.short	0x0070
        /*0014*/ 	.byte	0x00, 0xf0, 0x01, 0x10


	//----- nvinfo : EIATTR_SPARSE_MMA_MASK
	.align		4
.L_23:
        /*0018*/ 	.byte	0x03, 0x50
        /*001a*/ 	.short	0x0000


	//----- nvinfo : EIATTR_MAXREG_COUNT
	.align		4
        /*001c*/ 	.byte	0x03, 0x1b
        /*001e*/ 	.short	0x00a8


	//----- nvinfo : EIATTR_NUM_BARRIERS
	.align		4
        /*0020*/ 	.byte	0x02, 0x4c
        /*0022*/ 	.byte	0x01
	.zero		1


	//----- nvinfo : EIATTR_EXTERNS
	.align		4
        /*0024*/ 	.byte	0x04, 0x0f
        /*0026*/ 	.short	(.L_25 - .L_24)


	//   ....[0]....
	.align		4
.L_24:
        /*0028*/ 	.word	index@(__assertfail)


	//----- nvinfo : EIATTR_ANNOTATIONS
	.align		4
.L_25:
        /*002c*/ 	.byte	0x04, 0x55
        /*002e*/ 	.short	(.L_27 - .L_26)


	//   ....[0]....
.L_26:
        /*0030*/ 	.word	0x00000001
        /*0034*/ 	.byte	0x30, 0x0b, 0x00, 0x00, 0x01, 0x00, 0x00, 0x00, 0x70, 0x12, 0x00, 0x00, 0x01, 0x00, 0x00, 0x00
        /*0044*/ 	.byte	0xf0, 0x64, 0x00, 0x00, 0x01, 0x00, 0x00, 0x00, 0x90, 0x71, 0x00, 0x00


	//----- nvinfo : EIATTR_MERCURY_ISA_VERSION
	.align		4
.L_27:
        /*0050*/ 	.byte	0x03, 0x5f
        /*0052*/ 	.short	0x0101


	//----- nvinfo : EIATTR_INT_WARP_WIDE_INSTR_OFFSETS
	.align		4
        /*0054*/ 	.byte	0x04, 0x31
        /*0056*/ 	.short	(.L_29 - .L_28)


	//   ....[0]....
.L_28:
        /*0058*/ 	.word	0x00000450


	//   ....[1]....
        /*005c*/ 	.word	0x00000470


	//   ....[2]....
        /*0060*/ 	.word	0x000004f0


	//   ....[3]....
        /*0064*/ 	.word	0x00000500


	//   ....[4]....
        /*0068*/ 	.word	0x00000510


	//   ....[5]....
        /*006c*/ 	.word	0x00000530


	//   ....[6]....
        /*0070*/ 	.word	0x000005c0


	//   ....[7]....
        /*0074*/ 	.word	0x000005e0


	//----- nvinfo : EIATTR_COOP_GROUP_MASK_REGIDS
	.align		4
.L_29:
        /*0078*/ 	.byte	0x04, 0x29
        /*007a*/ 	.short	(.L_31 - .L_30)


	//   ....[0]....
.L_30:
        /*007c*/ 	.word	0xffffffff


	//   ....[1]....
        /*0080*/ 	.word	0xffffffff


	//   ....[2]....
        /*0084*/ 	.word	0xffffffff


	//   ....[3]....
        /*0088*/ 	.word	0xffffffff


	//   ....[4]....
        /*008c*/ 	.word	0xffffffff


	//   ....[5]....
        /*0090*/ 	.word	0xffffffff


	//----- nvinfo : EIATTR_COOP_GROUP_INSTR_OFFSETS
	.align		4
.L_31:
        /*0094*/ 	.byte	0x04, 0x28
        /*0096*/ 	.short	(.L_33 - .L_32)


	//   ....[0]....
.L_32:
        /*0098*/ 	.word	0x00000070


	//   ....[1]....
        /*009c*/ 	.word	0x00000080


	//   ....[2]....
        /*00a0*/ 	.word	0x00000140


	//   ....[3]....
        /*00a4*/ 	.word	0x00000330


	//   ....[4]....
        /*00a8*/ 	.word	0x00000370


	//   ....[5]....
        /*00ac*/ 	.word	0x000003b0


	//----- nvinfo : EIATTR_REG_RECONFIG
	.align		4
.L_33:
        /*00b0*/ 	.byte	0x01, 0x54
	.zero		2


	//----- nvinfo : EIATTR_SYSCALL_OFFSETS
	.align		4
        /*00b4*/ 	.byte	0x04, 0x46
        /*00b6*/ 	.short	(.L_35 - .L_34)


	//   ....[0]....
.L_34:
        /*00b8*/ 	.word	0x000016f0


	//----- nvinfo : EIATTR_MBARRIER_INSTR_OFFSETS
	.align		4
.L_35:
        /*00bc*/ 	.byte	0x04, 0x39
        /*00be*/ 	.short	(.L_37 - .L_36)


	//   ....[0]....
.L_36:
        /*00c0*/ 	.word	0x00000240
        /*00c4*/ 	.word	0x000000ff
        /*00c8*/ 	.word	0x00000000
        /*00cc*/ 	.short	0x0100
        /*00ce*/ 	.byte	0x08
	.zero		1


	//   ....[1]....
        /*00d0*/ 	.word	0x00000250
        /*00d4*/ 	.word	0x000000ff
        /*00d8*/ 	.word	0x00000038
        /*00dc*/ 	.short	0x0100
        /*00de*/ 	.byte	0x08
	.zero		1


	//   ....[2]....
        /*00e0*/ 	.word	0x00000260
        /*00e4*/ 	.word	0x000000ff
        /*00e8*/ 	.word	0x00000008
        /*00ec*/ 	.short	0x0100
        /*00ee*/ 	.byte	0x08
	.zero		1


	//   ....[3]....
        /*00f0*/ 	.word	0x00000270
        /*00f4*/ 	.word	0x000000ff
        /*00f8*/ 	.word	0x00000040
        /*00fc*/ 	.short	0x0100
        /*00fe*/ 	.byte	0x08
	.zero		1


	//   ....[4]....
        /*0100*/ 	.word	0x00000280
        /*0104*/ 	.word	0x000000ff
        /*0108*/ 	.word	0x00000010
        /*010c*/ 	.short	0x0100
        /*010e*/ 	.byte	0x08
	.zero		1


	//   ....[5]....
        /*0110*/ 	.word	0x00000290
        /*0114*/ 	.word	0x000000ff
        /*0118*/ 	.word	0x00000048
        /*011c*/ 	.short	0x0100
        /*011e*/ 	.byte	0x08
	.zero		1


	//   ....[6]....
        /*0120*/ 	.word	0x000002a0
        /*0124*/ 	.word	0x000000ff
        /*0128*/ 	.word	0x00000018
        /*012c*/ 	.short	0x0100
        /*012e*/ 	.byte	0x08
	.zero		1


	//   ....[7]....
        /*0130*/ 	.word	0x000002b0
        /*0134*/ 	.word	0x000000ff
        /*0138*/ 	.word	0x00000050
        /*013c*/ 	.short	0x0100
        /*013e*/ 	.byte	0x08
	.zero		1


	//   ....[8]....
        /*0140*/ 	.word	0x000002c0
        /*0144*/ 	.word	0x000000ff
        /*0148*/ 	.word	0x00000020
        /*014c*/ 	.short	0x0100
        /*014e*/ 	.byte	0x08
	.zero		1


	//   ....[9]....
        /*0150*/ 	.word	0x000002d0
        /*0154*/ 	.word	0x000000ff
        /*0158*/ 	.word	0x00000058
        /*015c*/ 	.short	0x0100
        /*015e*/ 	.byte	0x08
	.zero		1


	//   ....[10]....
        /*0160*/ 	.word	0x000002e0
        /*0164*/ 	.word	0x000000ff
        /*0168*/ 	.word	0x00000028
        /*016c*/ 	.short	0x0100
        /*016e*/ 	.byte	0x08
	.zero		1


	//   ....[11]....
        /*0170*/ 	.word	0x000002f0
        /*0174*/ 	.word	0x000000ff
        /*0178*/ 	.word	0x00000060
        /*017c*/ 	.short	0x0100
        /*017e*/ 	.byte	0x08
	.zero		1


	//   ....[12]....
        /*0180*/ 	.word	0x00000300
        /*0184*/ 	.word	0x000000ff
        /*0188*/ 	.word	0x00000030
        /*018c*/ 	.short	0x0100
        /*018e*/ 	.byte	0x08
	.zero		1


	//   ....[13]....
        /*0190*/ 	.word	0x00000310
        /*0194*/ 	.word	0x000000ff
        /*0198*/ 	.word	0x00000068
        /*019c*/ 	.short	0x0100
        /*019e*/ 	.byte	0x08
	.zero		1


	//   ....[14]....
        /*01a0*/ 	.word	0x00000620
        /*01a4*/ 	.word	0x000000ff
        /*01a8*/ 	.word	0x000000a0
        /*01ac*/ 	.short	0x0100
        /*01ae*/ 	.byte	0x08
	.zero		1


	//   ....[15]....
        /*01b0*/ 	.word	0x00000690
        /*01b4*/ 	.word	0x000000ff
        /*01b8*/ 	.word	0x000000a8
        /*01bc*/ 	.short	0x0100
        /*01be*/ 	.byte	0x08
	.zero		1


	//   ....[16]....
        /*01c0*/ 	.word	0x000006b0
        /*01c4*/ 	.word	0x000000ff
        /*01c8*/ 	.word	0x00000080
        /*01cc*/ 	.short	0x0100
        /*01ce*/ 	.byte	0x09
	.zero		1


	//   ....[17]....
        /*01d0*/ 	.word	0x000006c0
        /*01d4*/ 	.word	0x000000ff
        /*01d8*/ 	.word	0x00000088
        /*01dc*/ 	.short	0x0100
        /*01de*/ 	.byte	0x09
	.zero		1


	//   ....[18]....
        /*01e0*/ 	.word	0x000006d0
        /*01e4*/ 	.word	0x000000ff
        /*01e8*/ 	.word	0x00000090
        /*01ec*/ 	.short	0x0100
        /*01ee*/ 	.byte	0x09
	.zero		1


	//   ....[19]....
        /*01f0*/ 	.word	0x000006e0
        /*01f4*/ 	.word	0x000000ff
        /*01f8*/ 	.word	0x00000098
        /*01fc*/ 	.short	0x0100
        /*01fe*/ 	.byte	0x09
	.zero		1


	//   ....[20]....
        /*0200*/ 	.word	0x000015b0
        /*0204*/ 	.word	0x000000ff
        /*0208*/ 	.word	0xfffffff8
        /*020c*/ 	.short	0x010a
        /*020e*/ 	.byte	0x2b
	.zero		1


	//   ....[21]....
        /*0210*/ 	.word	0x00001770
        /*0214*/ 	.word	0x00000003
        /*0218*/ 	.word	0x00000000
        /*021c*/ 	.short	0x010a
        /*021e*/ 	.byte	0x3f
	.zero		1


	//   ....[22]....
        /*0220*/ 	.word	0x000017d0
        /*0224*/ 	.word	0x00000003
        /*0228*/ 	.word	0x00000000
        /*022c*/ 	.short	0x010a
        /*022e*/ 	.byte	0x3f
	.zero		1


	//   ....[23]....
        /*0230*/ 	.word	0x00001cf0
        /*0234*/ 	.word	0x000000ff
        /*0238*/ 	.word	0x00000000
        /*023c*/ 	.short	0x010a
        /*023e*/ 	.byte	0x08
	.zero		1


	//   ....[24]....
        /*0240*/ 	.word	0x00001d30
        /*0244*/ 	.word	0x000000ff
        /*0248*/ 	.word	0x00000000
        /*024c*/ 	.short	0x010a
        /*024e*/ 	.byte	0x08
	.zero		1


	//   ....[25]....
        /*0250*/ 	.word	0x00002150
        /*0254*/ 	.word	0x000000ff
        /*0258*/ 	.word	0x00000000
        /*025c*/ 	.short	0x0101
        /*025e*/ 	.byte	0x08
	.zero		1


	//   ....[26]....
        /*0260*/ 	.word	0x00002250
        /*0264*/ 	.word	0x00000003
        /*0268*/ 	.word	0x00000000
        /*026c*/ 	.short	0x0101
        /*026e*/ 	.byte	0x2e
	.zero		1


	//   ....[27]....
        /*0270*/ 	.word	0x00002340
        /*0274*/ 	.word	0x000000ff
        /*0278*/ 	.word	0x00000000
        /*027c*/ 	.short	0x0101
        /*027e*/ 	.byte	0x04
	.zero		1


	//   ....[28]....
        /*0280*/ 	.word	0x000023b0
        /*0284*/ 	.word	0x000000ff
        /*0288*/ 	.word	0x00000008
        /*028c*/ 	.short	0x010a
        /*028e*/ 	.byte	0x2b
	.zero		1


	//   ....[29]....
        /*0290*/ 	.word	0x00006530
        /*0294*/ 	.word	0x00000000
        /*0298*/ 	.word	0x00000000
        /*029c*/ 	.short	0x0101
        /*029e*/ 	.byte	0x2e
	.zero		1


	//   ....[30]....
        /*02a0*/ 	.word	0x00006e40
        /*02a4*/ 	.word	0x0000000b
        /*02a8*/ 	.word	0x00000038
        /*02ac*/ 	.short	0x010a
        /*02ae*/ 	.byte	0x3f
	.zero		1


	//   ....[31]....
        /*02b0*/ 	.word	0x000072f0
        /*02b4*/ 	.word	0x00000006
        /*02b8*/ 	.word	0x000000a8
        /*02bc*/ 	.short	0x0101
        /*02be*/ 	.byte	0x3f
	.zero		1


	//   ....[32]....
        /*02c0*/ 	.word	0x00007a00
        /*02c4*/ 	.word	0x00000007
        /*02c8*/ 	.word	0x00000000
        /*02cc*/ 	.short	0x010a
        /*02ce*/ 	.byte	0x3f
	.zero		1


	//   ....[33]....
        /*02d0*/ 	.word	0x00007a80
        /*02d4*/ 	.word	0x00000006
        /*02d8*/ 	.word	0x00000000
        /*02dc*/ 	.short	0x010a
        /*02de*/ 	.byte	0x3f
	.zero		1


	//   ....[34]....
        /*02e0*/ 	.word	0x00007b10
        /*02e4*/ 	.word	0x00000007
        /*02e8*/ 	.word	0x00000000
        /*02ec*/ 	.short	0x010a
        /*02ee*/ 	.byte	0x3f
	.zero		1


	//   ....[35]....
        /*02f0*/ 	.word	0x00007ba0
        /*02f4*/ 	.word	0x00000006
        /*02f8*/ 	.word	0x00000000
        /*02fc*/ 	.short	0x010a
        /*02fe*/ 	.byte	0x3f
	.zero		1


	//   ....[36]....
        /*0300*/ 	.word	0x00007c30
        /*0304*/ 	.word	0x00000007
        /*0308*/ 	.word	0x00000000
        /*030c*/ 	.short	0x010a
        /*030e*/ 	.byte	0x3f
	.zero		1


	//   ....[37]....
        /*0310*/ 	.word	0x00007cc0
        /*0314*/ 	.word	0x00000006
        /*0318*/ 	.word	0x00000000
        /*031c*/ 	.short	0x010a
        /*031e*/ 	.byte	0x3f
	.zero		1


	//   ....[38]....
        /*0320*/ 	.word	0x00007d50
        /*0324*/ 	.word	0x00000005
        /*0328*/ 	.word	0x00000000
        /*032c*/ 	.short	0x010a
        /*032e*/ 	.byte	0x3f
	.zero		1


	//   ....[39]....
        /*0330*/ 	.word	0x00007dc0
        /*0334*/ 	.word	0x00000003
        /*0338*/ 	.word	0xfffffff8
        /*033c*/ 	.short	0x010a
        /*033e*/ 	.byte	0x3f
	.zero		1


	//   ....[40]....
        /*0340*/ 	.word	0x00007e10
        /*0344*/ 	.word	0x00000003
        /*0348*/ 	.word	0x00000000
        /*034c*/ 	.short	0x010a
        /*034e*/ 	.byte	0x3f
	.zero		1


	//   ....[41]....
        /*0350*/ 	.word	0x00007e70
        /*0354*/ 	.word	0x00000004
        /*0358*/ 	.word	0x00000000
        /*035c*/ 	.short	0x010a
        /*035e*/ 	.byte	0x3f
	.zero		1


	//   ....[42]....
        /*0360*/ 	.word	0x00007ed0
        /*0364*/ 	.word	0x00000003
        /*0368*/ 	.word	0x00000008
        /*036c*/ 	.short	0x010a
        /*036e*/ 	.byte	0x3f
	.zero		1


	//   ....[43]....
        /*0370*/ 	.word	0x00007fa0
        /*0374*/ 	.word	0x0000000b
        /*0378*/ 	.word	0x00000038
        /*037c*/ 	.short	0x010a
        /*037e*/ 	.byte	0x3f
	.zero		1


	//   ....[44]....
        /*0380*/ 	.word	0x00008070
        /*0384*/ 	.word	0x00000007
        /*0388*/ 	.word	0x00000000
        /*038c*/ 	.short	0x010a
        /*038e*/ 	.byte	0x3f
	.zero		1


	//   ....[45]....
        /*0390*/ 	.word	0x000080c0
        /*0394*/ 	.word	0x00000006
        /*0398*/ 	.word	0x00000000
        /*039c*/ 	.short	0x010a
        /*039e*/ 	.byte	0x3f
	.zero		1


	//   ....[46]....
        /*03a0*/ 	.word	0x00008110
        /*03a4*/ 	.word	0x00000007
        /*03a8*/ 	.word	0x00000000
        /*03ac*/ 	.short	0x010a
        /*03ae*/ 	.byte	0x3f
	.zero		1


	//   ....[47]....
        /*03b0*/ 	.word	0x00008160
        /*03b4*/ 	.word	0x00000006
        /*03b8*/ 	.word	0x00000000
        /*03bc*/ 	.short	0x010a
        /*03be*/ 	.byte	0x3f
	.zero		1


	//   ....[48]....
        /*03c0*/ 	.word	0x000081b0
        /*03c4*/ 	.word	0x00000007
        /*03c8*/ 	.word	0x00000000
        /*03cc*/ 	.short	0x010a
        /*03ce*/ 	.byte	0x3f
	.zero		1


	//   ....[49]....
        /*03d0*/ 	.word	0x00008200
        /*03d4*/ 	.word	0x00000006
        /*03d8*/ 	.word	0x00000000
        /*03dc*/ 	.short	0x010a
        /*03de*/ 	.byte	0x3f
	.zero		1


	//----- nvinfo : EIATTR_NUM_MBARRIERS
	.align		4
.L_37:
        /*03e0*/ 	.byte	0x03, 0x38
        /*03e2*/ 	.short	0x0014


	//----- nvinfo : EIATTR_EXIT_INSTR_OFFSETS
	.align		4
        /*03e4*/ 	.byte	0x04, 0x1c
        /*03e6*/ 	.short	(.L_39 - .L_38)


	//   ....[0]....
.L_38:
        /*03e8*/ 	.word	0x00001200


	//   ....[1]....
        /*03ec*/ 	.word	0x00001260


	//   ....[2]....
        /*03f0*/ 	.word	0x00006b70


	//   ....[3]....
        /*03f4*/ 	.word	0x00006ba0


	//   ....[4]....
        /*03f8*/ 	.word	0x00007da0


	//----- nvinfo : EIATTR_MAX_THREADS
	.align		4
.L_39:
        /*03fc*/ 	.byte	0x04, 0x05
        /*03fe*/ 	.short	(.L_41 - .L_40)
.L_40:
        /*0400*/ 	.word	0x00000180
        /*0404*/ 	.word	0x00000001
        /*0408*/ 	.word	0x00000001


	//----- nvinfo : EIATTR_CRS_STACK_SIZE
	.align		4
.L_41:
        /*040c*/ 	.byte	0x04, 0x1e
        /*040e*/ 	.short	(.L_43 - .L_42)
.L_42:
        /*0410*/ 	.word	0x00000000


	//----- nvinfo : EIATTR_CBANK_PARAM_SIZE
	.align		4
.L_43:
        /*0414*/ 	.byte	0x03, 0x19
        /*0416*/ 	.short	0x0470


	//----- nvinfo : EIATTR_PARAM_CBANK
	.align		4
        /*0418*/ 	.byte	0x04, 0x0a
        /*041a*/ 	.short	(.L_45 - .L_44)
	.align		4
.L_44:
        /*041c*/ 	.word	index@(.nv.constant0._ZN7cutlass13device_kernelINS_4gemm6kernel13GemmUniversalIN4cute5tupleIJiiiiEEENS1_10collective13CollectiveMmaINS1_34MainloopSm90TmaGmmaWarpSpecializedILi7ENS5_IJNS4_1CILi1EEESB_SB_EEENS1_32KernelTmaWarpSpecializedPingpongEEENS5_IJNSA_ILi64EEENSA_ILi128EEESF_EEENS_10tfloat32_tENS5_IJlSB_lEEESI_SJ_NS4_8TiledMMAINS4_8MMA_AtomIJNS4_4SM904GMMA30MMA_64x128x8_F32TF32TF32_SS_TNILNSN_7ScaleInE1ELSP_1EEEEEENS4_6LayoutISC_NS5_IJNSA_ILi0EEEST_ST_EEEEENS5_IJNS4_10UnderscoreESW_SW_EEEEENS4_13SM90_TMA_LOADENS4_14ComposedLayoutINS4_7SwizzleILi3ELi4ELi3EEENS4_18smem_ptr_flag_bitsILi32EEENSS_INS5_IJNSA_ILi8EEENSA_ILi32EEEEEENS5_IJS16_SB_EEEEEEEvNS4_8identityESZ_S1A_vS1B_EENS_8epilogue10collective6detail29Sm90TmaWarpSpecializedAdapterINS1E_15DefaultEpilogueISI_SJ_SJ_NS1D_6thread17LinearCombinationISI_Li1EffLNS1I_9ScaleType4KindE0ELNS_15FloatRoundStyleE2ESI_EENS1_15EpilogueDefaultEEEEEvvEEEEvNT_6ParamsE)
        /*0420*/ 	.short	0x0210
        /*0422*/ 	.short	0x0470


	//----- nvinfo : EIATTR_SW_WAR
	.align		4
.L_45:
        /*0424*/ 	.byte	0x04, 0x36
        /*0426*/ 	.short	(.L_47 - .L_46)
.L_46:
        /*0428*/ 	.word	0x00000008
.L_47:


//--------------------- .nv.callgraph             --------------------------
	.section	.nv.callgraph,"",@"SHT_CUDA_CALLGRAPH"
	.align	4
	.sectionentsize	8
	.align		4
        /*0000*/ 	.word	0x00000000
	.align		4
        /*0004*/ 	.word	0xffffffff
	.align		4
        /*0008*/ 	.word	index@(_ZN7cutlass13device_kernelINS_4gemm6kernel13GemmUniversalIN4cute5tupleIJiiiiEEENS1_10collective13CollectiveMmaINS1_34MainloopSm90TmaGmmaWarpSpecializedILi7ENS5_IJNS4_1CILi1EEESB_SB_EEENS1_32KernelTmaWarpSpecializedPingpongEEENS5_IJNSA_ILi64EEENSA_ILi128EEESF_EEENS_10tfloat32_tENS5_IJlSB_lEEESI_SJ_NS4_8TiledMMAINS4_8MMA_AtomIJNS4_4SM904GMMA30MMA_64x128x8_F32TF32TF32_SS_TNILNSN_7ScaleInE1ELSP_1EEEEEENS4_6LayoutISC_NS5_IJNSA_ILi0EEEST_ST_EEEEENS5_IJNS4_10UnderscoreESW_SW_EEEEENS4_13SM90_TMA_LOADENS4_14ComposedLayoutINS4_7SwizzleILi3ELi4ELi3EEENS4_18smem_ptr_flag_bitsILi32EEENSS_INS5_IJNSA_ILi8EEENSA_ILi32EEEEEENS5_IJS16_SB_EEEEEEEvNS4_8identityESZ_S1A_vS1B_EENS_8epilogue10collective6detail29Sm90TmaWarpSpecializedAdapterINS1E_15DefaultEpilogueISI_SJ_SJ_NS1D_6thread17LinearCombinationISI_Li1EffLNS1I_9ScaleType4KindE0ELNS_15FloatRoundStyleE2ESI_EENS1_15EpilogueDefaultEEEEEvvEEEEvNT_6ParamsE)
	.align		4
        /*000c*/ 	.word	index@(__assertfail)
	.align		4
        /*0010*/ 	.word	0x00000000
	.align		4
        /*0014*/ 	.word	0xfffffffe
	.align		4
        /*0018*/ 	.word	0x00000000
	.align		4
        /*001c*/ 	.word	0xfffffffd
	.align		4
        /*0020*/ 	.word	0x00000000
	.align		4
        /*0024*/ 	.word	0xfffffffc


//--------------------- .nv.constant4             --------------------------
	.section	.nv.constant4,"a",@progbits
	.align	8
	.align		8
.nv.constant4:
        /*0000*/ 	.dword	__assertfail
	.align		8
        /*0008*/ 	.dword	__unnamed_1
	.align		8
        /*0010*/ 	.dword	_ZN40_INTERNAL_19bc00ed_4_k_cu_a1a8553c_227764cuda3std3__45__cpo5beginE
	.align		8
        /*0018*/ 	.dword	_ZN40_INTERNAL_19bc00ed_4_k_cu_a1a8553c_227764cuda3std3__45__cpo3endE
	.align		8
        /*0020*/ 	.dword	_ZN40_INTERNAL_19bc00ed_4_k_cu_a1a8553c_227764cuda3std3__45__cpo6cbeginE
	.align		8
        /*0028*/ 	.dword	_ZN40_INTERNAL_19bc00ed_4_k_cu_a1a8553c_227764cuda3std3__45__cpo4cendE
	.align		8
        /*0030*/ 	.dword	_ZN40_INTERNAL_19bc00ed_4_k_cu_a1a8553c_227764cuda3std3__442_GLOBAL__N__19bc00ed_4_k_cu_a1a8553c_227766ignoreE
	.align		8
        /*0038*/ 	.dword	_ZN40_INTERNAL_19bc00ed_4_k_cu_a1a8553c_227764cuda3std3__419piecewise_constructE
	.align		8
        /*0040*/ 	.dword	_ZN40_INTERNAL_19bc00ed_4_k_cu_a1a8553c_227764cuda3std3__48in_placeE
	.align		8
        /*0048*/ 	.dword	_ZN40_INTERNAL_19bc00ed_4_k_cu_a1a8553c_227764cuda3std6ranges3__45__cpo4swapE
	.align		8
        /*0050*/ 	.dword	_ZN40_INTERNAL_19bc00ed_4_k_cu_a1a8553c_227764cuda3std6ranges3__45__cpo9iter_moveE
	.align		8
        /*0058*/ 	.dword	_ZN40_INTERNAL_19bc00ed_4_k_cu_a1a8553c_227764cute7productE
	.align		8
        /*0060*/ 	.dword	_ZN40_INTERNAL_19bc00ed_4_k_cu_a1a8553c_227764cute1_E
	.align		8
        /*0068*/ 	.dword	$str$22
	.align		8
        /*0070*/ 	.dword	$str$23


//--------------------- .text._ZN7cutlass13device_kernelINS_4gemm6kernel13GemmUniversalIN4cute5tupleIJiiiiEEENS1_10collective13CollectiveMmaINS1_34MainloopSm90TmaGmmaWarpSpecializedILi7ENS5_IJNS4_1CILi1EEESB_SB_EEENS1_32KernelTmaWarpSpecializedPingpongEEENS5_IJNSA_ILi64EEENSA_ILi128EEESF_EEENS_10tfloat32_tENS5_IJlSB_lEEESI_SJ_NS4_8TiledMMAINS4_8MMA_AtomIJNS4_4SM904GMMA30MMA_64x128x8_F32TF32TF32_SS_TNILNSN_7ScaleInE1ELSP_1EEEEEENS4_6LayoutISC_NS5_IJNSA_ILi0EEEST_ST_EEEEENS5_IJNS4_10UnderscoreESW_SW_EEEEENS4_13SM90_TMA_LOADENS4_14ComposedLayoutINS4_7SwizzleILi3ELi4ELi3EEENS4_18smem_ptr_flag_bitsILi32EEENSS_INS5_IJNSA_ILi8EEENSA_ILi32EEEEEENS5_IJS16_SB_EEEEEEEvNS4_8identityESZ_S1A_vS1B_EENS_8epilogue10collective6detail29Sm90TmaWarpSpecializedAdapterINS1E_15DefaultEpilogueISI_SJ_SJ_NS1D_6thread17LinearCombinationISI_Li1EffLNS1I_9ScaleType4KindE0ELNS_15FloatRoundStyleE2ESI_EENS1_15EpilogueDefaultEEEEEvvEEEEvNT_6ParamsE --------------------------
	.section	.text._ZN7cutlass13device_kernelINS_4gemm6kernel13GemmUniversalIN4cute5tupleIJiiiiEEENS1_10collective13CollectiveMmaINS1_34MainloopSm90TmaGmmaWarpSpecializedILi7ENS5_IJNS4_1CILi1EEESB_SB_EEENS1_32KernelTmaWarpSpecializedPingpongEEENS5_IJNSA_ILi64EEENSA_ILi128EEESF_EEENS_10tfloat32_tENS5_IJlSB_lEEESI_SJ_NS4_8TiledMMAINS4_8MMA_AtomIJNS4_4SM904GMMA30MMA_64x128x8_F32TF32TF32_SS_TNILNSN_7ScaleInE1ELSP_1EEEEEENS4_6LayoutISC_NS5_IJNSA_ILi0EEEST_ST_EEEEENS5_IJNS4_10UnderscoreESW_SW_EEEEENS4_13SM90_TMA_LOADENS4_14ComposedLayoutINS4_7SwizzleILi3ELi4ELi3EEENS4_18smem_ptr_flag_bitsILi32EEENSS_INS5_IJNSA_ILi8EEENSA_ILi32EEEEEENS5_IJS16_SB_EEEEEEEvNS4_8identityESZ_S1A_vS1B_EENS_8epilogue10collective6detail29Sm90TmaWarpSpecializedAdapterINS1E_15DefaultEpilogueISI_SJ_SJ_NS1D_6thread17LinearCombinationISI_Li1EffLNS1I_9ScaleType4KindE0ELNS_15FloatRoundStyleE2ESI_EENS1_15EpilogueDefaultEEEEEvvEEEEvNT_6ParamsE,"ax",@progbits
	.align	128
.text._ZN7cutlass13device_kernelINS_4gemm6kernel13GemmUniversalIN4cute5tupleIJiiiiEEENS1_10collective13CollectiveMmaINS1_34MainloopSm90TmaGmmaWarpSpecializedILi7ENS5_IJNS4_1CILi1EEESB_SB_EEENS1_32KernelTmaWarpSpecializedPingpongEEENS5_IJNSA_ILi64EEENSA_ILi128EEESF_EEENS_10tfloat32_tENS5_IJlSB_lEEESI_SJ_NS4_8TiledMMAINS4_8MMA_AtomIJNS4_4SM904GMMA30MMA_64x128x8_F32TF32TF32_SS_TNILNSN_7ScaleInE1ELSP_1EEEEEENS4_6LayoutISC_NS5_IJNSA_ILi0EEEST_ST_EEEEENS5_IJNS4_10UnderscoreESW_SW_EEEEENS4_13SM90_TMA_LOADENS4_14ComposedLayoutINS4_7SwizzleILi3ELi4ELi3EEENS4_18smem_ptr_flag_bitsILi32EEENSS_INS5_IJNSA_ILi8EEENSA_ILi32EEEEEENS5_IJS16_SB_EEEEEEEvNS4_8identityESZ_S1A_vS1B_EENS_8epilogue10collective6detail29Sm90TmaWarpSpecializedAdapterINS1E_15DefaultEpilogueISI_SJ_SJ_NS1D_6thread17LinearCombinationISI_Li1EffLNS1I_9ScaleType4KindE0ELNS_15FloatRoundStyleE2ESI_EENS1_15EpilogueDefaultEEEEEvvEEEEvNT_6ParamsE:
        .type           _ZN7cutlass13device_kernelINS_4gemm6kernel13GemmUniversalIN4cute5tupleIJiiiiEEENS1_10collective13CollectiveMmaINS1_34MainloopSm90TmaGmmaWarpSpecializedILi7ENS5_IJNS4_1CILi1EEESB_SB_EEENS1_32KernelTmaWarpSpecializedPingpongEEENS5_IJNSA_ILi64EEENSA_ILi128EEESF_EEENS_10tfloat32_tENS5_IJlSB_lEEESI_SJ_NS4_8TiledMMAINS4_8MMA_AtomIJNS4_4SM904GMMA30MMA_64x128x8_F32TF32TF32_SS_TNILNSN_7ScaleInE1ELSP_1EEEEEENS4_6LayoutISC_NS5_IJNSA_ILi0EEEST_ST_EEEEENS5_IJNS4_10UnderscoreESW_SW_EEEEENS4_13SM90_TMA_LOADENS4_14ComposedLayoutINS4_7SwizzleILi3ELi4ELi3EEENS4_18smem_ptr_flag_bitsILi32EEENSS_INS5_IJNSA_ILi8EEENSA_ILi32EEEEEENS5_IJS16_SB_EEEEEEEvNS4_8identityESZ_S1A_vS1B_EENS_8epilogue10collective6detail29Sm90TmaWarpSpecializedAdapterINS1E_15DefaultEpilogueISI_SJ_SJ_NS1D_6thread17LinearCombinationISI_Li1EffLNS1I_9ScaleType4KindE0ELNS_15FloatRoundStyleE2ESI_EENS1_15EpilogueDefaultEEEEEvvEEEEvNT_6ParamsE,@function
        .size           _ZN7cutlass13device_kernelINS_4gemm6kernel13GemmUniversalIN4cute5tupleIJiiiiEEENS1_10collective13CollectiveMmaINS1_34MainloopSm90TmaGmmaWarpSpecializedILi7ENS5_IJNS4_1CILi1EEESB_SB_EEENS1_32KernelTmaWarpSpecializedPingpongEEENS5_IJNSA_ILi64EEENSA_ILi128EEESF_EEENS_10tfloat32_tENS5_IJlSB_lEEESI_SJ_NS4_8TiledMMAINS4_8MMA_AtomIJNS4_4SM904GMMA30MMA_64x128x8_F32TF32TF32_SS_TNILNSN_7ScaleInE1ELSP_1EEEEEENS4_6LayoutISC_NS5_IJNSA_ILi0EEEST_ST_EEEEENS5_IJNS4_10UnderscoreESW_SW_EEEEENS4_13SM90_TMA_LOADENS4_14ComposedLayoutINS4_7SwizzleILi3ELi4ELi3EEENS4_18smem_ptr_flag_bitsILi32EEENSS_INS5_IJNSA_ILi8EEENSA_ILi32EEEEEENS5_IJS16_SB_EEEEEEEvNS4_8identityESZ_S1A_vS1B_EENS_8epilogue10collective6detail29Sm90TmaWarpSpecializedAdapterINS1E_15DefaultEpilogueISI_SJ_SJ_NS1D_6thread17LinearCombinationISI_Li1EffLNS1I_9ScaleType4KindE0ELNS_15FloatRoundStyleE2ESI_EENS1_15EpilogueDefaultEEEEEvvEEEEvNT_6ParamsE,(.L_x_203 - _ZN7cutlass13device_kernelINS_4gemm6kernel13GemmUniversalIN4cute5tupleIJiiiiEEENS1_10collective13CollectiveMmaINS1_34MainloopSm90TmaGmmaWarpSpecializedILi7ENS5_IJNS4_1CILi1EEESB_SB_EEENS1_32KernelTmaWarpSpecializedPingpongEEENS5_IJNSA_ILi64EEENSA_ILi128EEESF_EEENS_10tfloat32_tENS5_IJlSB_lEEESI_SJ_NS4_8TiledMMAINS4_8MMA_AtomIJNS4_4SM904GMMA30MMA_64x128x8_F32TF32TF32_SS_TNILNSN_7ScaleInE1ELSP_1EEEEEENS4_6LayoutISC_NS5_IJNSA_ILi0EEEST_ST_EEEEENS5_IJNS4_10UnderscoreESW_SW_EEEEENS4_13SM90_TMA_LOADENS4_14ComposedLayoutINS4_7SwizzleILi3ELi4ELi3EEENS4_18smem_ptr_flag_bitsILi32EEENSS_INS5_IJNSA_ILi8EEENSA_ILi32EEEEEENS5_IJS16_SB_EEEEEEEvNS4_8identityESZ_S1A_vS1B_EENS_8epilogue10collective6detail29Sm90TmaWarpSpecializedAdapterINS1E_15DefaultEpilogueISI_SJ_SJ_NS1D_6thread17LinearCombinationISI_Li1EffLNS1I_9ScaleType4KindE0ELNS_15FloatRoundStyleE2ESI_EENS1_15EpilogueDefaultEEEEEvvEEEEvNT_6ParamsE)
        .other          _ZN7cutlass13device_kernelINS_4gemm6kernel13GemmUniversalIN4cute5tupleIJiiiiEEENS1_10collective13CollectiveMmaINS1_34MainloopSm90TmaGmmaWarpSpecializedILi7ENS5_IJNS4_1CILi1EEESB_SB_EEENS1_32KernelTmaWarpSpecializedPingpongEEENS5_IJNSA_ILi64EEENSA_ILi128EEESF_EEENS_10tfloat32_tENS5_IJlSB_lEEESI_SJ_NS4_8TiledMMAINS4_8MMA_AtomIJNS4_4SM904GMMA30MMA_64x128x8_F32TF32TF32_SS_TNILNSN_7ScaleInE1ELSP_1EEEEEENS4_6LayoutISC_NS5_IJNSA_ILi0EEEST_ST_EEEEENS5_IJNS4_10UnderscoreESW_SW_EEEEENS4_13SM90_TMA_LOADENS4_14ComposedLayoutINS4_7SwizzleILi3ELi4ELi3EEENS4_18smem_ptr_flag_bitsILi32EEENSS_INS5_IJNSA_ILi8EEENSA_ILi32EEEEEENS5_IJS16_SB_EEEEEEEvNS4_8identityESZ_S1A_vS1B_EENS_8epilogue10collective6detail29Sm90TmaWarpSpecializedAdapterINS1E_15DefaultEpilogueISI_SJ_SJ_NS1D_6thread17LinearCombinationISI_Li1EffLNS1I_9ScaleType4KindE0ELNS_15FloatRoundStyleE2ESI_EENS1_15EpilogueDefaultEEEEEvvEEEEvNT_6ParamsE,@"STO_CUDA_ENTRY STV_DEFAULT"
_ZN7cutlass13device_kernelINS_4gemm6kernel13GemmUniversalIN4cute5tupleIJiiiiEEENS1_10collective13CollectiveMmaINS1_34MainloopSm90TmaGmmaWarpSpecializedILi7ENS5_IJNS4_1CILi1EEESB_SB_EEENS1_32KernelTmaWarpSpecializedPingpongEEENS5_IJNSA_ILi64EEENSA_ILi128EEESF_EEENS_10tfloat32_tENS5_IJlSB_lEEESI_SJ_NS4_8TiledMMAINS4_8MMA_AtomIJNS4_4SM904GMMA30MMA_64x128x8_F32TF32TF32_SS_TNILNSN_7ScaleInE1ELSP_1EEEEEENS4_6LayoutISC_NS5_IJNSA_ILi0EEEST_ST_EEEEENS5_IJNS4_10UnderscoreESW_SW_EEEEENS4_13SM90_TMA_LOADENS4_14ComposedLayoutINS4_7SwizzleILi3ELi4ELi3EEENS4_18smem_ptr_flag_bitsILi32EEENSS_INS5_IJNSA_ILi8EEENSA_ILi32EEEEEENS5_IJS16_SB_EEEEEEEvNS4_8identityESZ_S1A_vS1B_EENS_8epilogue10collective6detail29Sm90TmaWarpSpecializedAdapterINS1E_15DefaultEpilogueISI_SJ_SJ_NS1D_6thread17LinearCombinationISI_Li1EffLNS1I_9ScaleType4KindE0ELNS_15FloatRoundStyleE2ESI_EENS1_15EpilogueDefaultEEEEEvvEEEEvNT_6ParamsE:
[----:B------:R-:W0:Y:S02]  /*0000*/  LDC R1, c[0x0][0x28] ;  /* 0x00000a00ff017b82 */ /* 0x000e240000000800 */
[----:B0-----:R-:W-:Y:S01]  /*0010*/  VIADD R1, R1, 0xfffffff8 ;  /* 0xfffffff801017836 */ /* 0x001fe20000000000 */
[----:B------:R-:W0:Y:S01]  /*0020*/  S2R R4, SR_TID.X ;  /* 0x0000000000047919 */ /* 0x000e220000002100 */
[----:B------:R-:W-:Y:S01]  /*0030*/  ELECT P0, URZ, PT ;  /* 0x00000000003f782f */ /* 0x000fe20003800000 */
[----:B------:R-:W-:Y:S01]  /*0040*/  BSSY B0, `(.L_x_0) ;  /* 0x000000f000007945 */ /* 0x000fe20003800000 */
[--C-:B0-----:R-:W-:Y:S02]  /*0050*/  SHF.R.U32.HI R0, RZ, 0x5, R4.reuse ;  /* 0x00000005ff007819 */ /* 0x101fe40000011604 */
[----:B------:R-:W-:-:S03]  /*0060*/  SHF.R.U32.HI R5, RZ, 0x7, R4 ;  /* 0x00000007ff057819 */ /* 0x000fc60000011604 */
[----:B------:R-:W0:Y:S04]  /*0070*/  SHFL.IDX PT, R2, R0, RZ, 0x1f ;  /* 0x00001fff00027589 */ /* 0x000e2800000e0000 */
[----:B------:R1:W2:Y:S01]  /*0080*/  SHFL.IDX PT, R7, R5, RZ, 0x1f ;  /* 0x00001fff05077589 */ /* 0x0002a200000e0000 */
[----:B0-----:R-:W-:-:S13]  /*0090*/  ISETP.NE.OR P0, PT, R2, RZ, !P0 ;  /* 0x000000ff0200720c */ /* 0x001fda0004705670 */
[----:B-12---:R-:W-:Y:S05]  /*00a0*/  @P0 BRA `(.L_x_1) ;  /* 0x0000000000200947 */ /* 0x006fea0003800000 */
[----:B------:R-:W-:Y:S02]  /*00b0*/  ULDC.64 UR4, c[0x0][0x198] ;  /* 0x0000660000047ab9 */ /* 0x000fe40000000a00 */
[----:B------:R-:W-:Y:S02]  /*00c0*/  UIADD3 UR6, UP0, UR4, 0xf0, URZ ;  /* 0x000000f004067890 */ /* 0x000fe4000ff1e03f */
[----:B------:R-:W-:Y:S02]  /*00d0*/  UIADD3 UR4, UP1, UR4, 0x1f0, URZ ;  /* 0x000001f004047890 */ /* 0x000fe4000ff3e03f */
[----:B------:R-:W-:Y:S02]  /*00e0*/  UIADD3.X UR7, URZ, UR5, URZ, UP0, !UPT ;  /* 0x000000053f077290 */ /* 0x000fe400087fe43f */
[----:B------:R-:W-:-:S07]  /*00f0*/  UIADD3.X UR5, URZ, UR5, URZ, UP1, !UPT ;  /* 0x000000053f057290 */ /* 0x000fce0008ffe43f */
[----:B------:R0:W-:Y:S02]  /*0100*/  UTMACCTL.PF [UR6] ;  /* 0x00000000060079b9 */ /* 0x0001e40008040000 */
[----:B------:R0:W-:Y:S02]  /*0110*/  UTMACCTL.PF [UR4] ;  /* 0x00000000040079b9 */ /* 0x0001e40008040000 */
[----:B0-----:R-:W-:Y:S01]  /*0120*/  NOP ;  /* 0x0000000000007918 */ /* 0x001fe20000000000 */
.L_x_1:
[----:B------:R-:W-:Y:S05]  /*0130*/  BSYNC B0 ;  /* 0x0000000000007941 */ /* 0x000fea0003800000 */
.L_x_0:
[----:B------:R-:W0:Y:S02]  /*0140*/  SHFL.IDX PT, R3, R0, RZ, 0x1f ;  /* 0x00001fff00037589 */ /* 0x000e2400000e0000 */
[----:B0-----:R-:W-:-:S13]  /*0150*/  ISETP.NE.AND P0, PT, R3, RZ, PT ;  /* 0x000000ff0300720c */ /* 0x001fda0003f05270 */
[----:B------:R-:W-:Y:S05]  /*0160*/  @P0 BRA `(.L_x_2) ;  /* 0x0000000000700947 */ /* 0x000fea0003800000 */
[----:B------:R-:W0:Y:S01]  /*0170*/  S2UR UR8, SR_CgaCtaId ;  /* 0x00000000000879c3 */ /* 0x000e220000008800 */
[----:B------:R-:W-:Y:S01]  /*0180*/  UMOV UR4, 0x400 ;  /* 0x0000040000047882 */ /* 0x000fe20000000000 */
[----:B------:R-:W-:Y:S01]  /*0190*/  UMOV UR5, 0x1 ;  /* 0x0000000100057882 */ /* 0x000fe20000000000 */
[----:B------:R-:W-:Y:S01]  /*01a0*/  UMOV UR6, 0x80 ;  /* 0x0000008000067882 */ /* 0x000fe20000000000 */
[----:B------:R-:W-:Y:S01]  /*01b0*/  ELECT P0, URZ, PT ;  /* 0x00000000003f782f */ /* 0x000fe20003800000 */
[----:B------:R-:W-:-:S04]  /*01c0*/  UIADD3 UR6, -UR6, 0x100000, URZ ;  /* 0x0010000006067890 */ /* 0x000fc8000fffe13f */
[----:B------:R-:W-:Y:S02]  /*01d0*/  USHF.L.U32 UR7, UR6, 0xb, URZ ;  /* 0x0000000b06077899 */ /* 0x000fe4000800063f */
[----:B------:R-:W-:Y:S02]  /*01e0*/  USHF.L.U32 UR6, UR6, 0x1, URZ ;  /* 0x0000000106067899 */ /* 0x000fe4000800063f */
[----:B0-----:R-:W-:Y:S02]  /*01f0*/  ULEA UR8, UR8, UR4, 0x18 ;  /* 0x0000000408087291 */ /* 0x001fe4000f8ec03f */
[----:B------:R-:W-:-:S04]  /*0200*/  UIADD3 UR4, -UR5, 0x100000, URZ ;  /* 0x0010000005047890 */ /* 0x000fc8000fffe13f */
[----:B------:R-:W-:Y:S02]  /*0210*/  USHF.L.U32 UR5, UR4, 0xb, URZ ;  /* 0x0000000b04057899 */ /* 0x000fe4000800063f */
[----:B------:R-:W-:Y:S01]  /*0220*/  USHF.L.U32 UR4, UR4, 0x1, URZ ;  /* 0x0000000104047899 */ /* 0x000fe2000800063f */
[----:B------:R-:W0:Y:S11]  /*0230*/  FENCE.VIEW.ASYNC.S ;  /* 0x00000000000073c6 */ /* 0x000e360000000000 */
[----:B0-----:R0:W1:Y:S01]  /*0240*/  SYNCS.EXCH.64 URZ, [UR8], UR4 ;  /* 0x00000004083f75b2 */ /* 0x0010620008000100 */
[----:B------:R0:W2:Y:S01]  /*0250*/  SYNCS.EXCH.64 URZ, [UR8+0x38], UR6 ;  /* 0x00003806083f75b2 */ /* 0x0000a20008000100 */
[----:B------:R0:W3:Y:S01]  /*0260*/  SYNCS.EXCH.64 URZ, [UR8+0x8], UR4 ;  /* 0x00000804083f75b2 */ /* 0x0000e20008000100 */
[----:B------:R0:W4:Y:S01]  /*0270*/  SYNCS.EXCH.64 URZ, [UR8+0x40], UR6 ;  /* 0x00004006083f75b2 */ /* 0x0001220008000100 */
[----:B------:R0:W0:Y:S01]  /*0280*/  SYNCS.EXCH.64 URZ, [UR8+0x10], UR4 ;  /* 0x00001004083f75b2 */ /* 0x0000220008000100 */
        /* <DEDUP_REMOVED lines=9> */
[----:B------:R-:W-:Y:S01]  /*0320*/  NOP ;  /* 0x0000000000007918 */ /* 0x000fe20000000000 */
.L_x_2:
[----:B------:R-:W5:Y:S01]  /*0330*/  SHFL.IDX PT, R6, R0, RZ, 0x1f ;  /* 0x00001fff00067589 */ /* 0x000f6200000e0000 */
[----:B------:R-:W-:Y:S01]  /*0340*/  ELECT P0, URZ, PT ;  /* 0x00000000003f782f */ /* 0x000fe20003800000 */
[----:B------:R-:W-:Y:S01]  /*0350*/  NOP ;  /* 0x0000000000007918 */ /* 0x000fe20000000000 */
[----:B------:R-:W-:Y:S01]  /*0360*/  ELECT P1, URZ, PT ;  /* 0x00000000003f782f */ /* 0x000fe20003820000 */
[----:B------:R-:W1:Y:S01]  /*0370*/  SHFL.IDX PT, R3, R0, RZ, 0x1f ;  /* 0x00001fff00037589 */ /* 0x000e6200000e0000 */
[----:B0-----:R-:W-:Y:S01]  /*0380*/  UMOV UR4, 0x20 ;  /* 0x0000002000047882 */ /* 0x001fe20000000000 */
[----:B------:R-:W-:Y:S01]  /*0390*/  UMOV UR11, 0x80 ;  /* 0x00000080000b7882 */ /* 0x000fe20000000000 */
[----:B------:R-:W-:Y:S01]  /*03a0*/  NOP ;  /* 0x0000000000007918 */ /* 0x000fe20000000000 */
[----:B------:R-:W0:Y:S01]  /*03b0*/  SHFL.IDX PT, R5, R5, RZ, 0x1f ;  /* 0x00001fff05057589 */ /* 0x000e2200000e0000 */
[C---:B------:R-:W-:Y:S01]  /*03c0*/  VIADD R31, R7.reuse, 0xffffffff ;  /* 0xffffffff071f7836 */ /* 0x040fe20000000000 */
[----:B------:R-:W-:Y:S01]  /*03d0*/  ULDC.64 UR36, c[0x0][0x208] ;  /* 0x0000820000247ab9 */ /* 0x000fe20000000a00 */
[----:B------:R-:W-:-:S03]  /*03e0*/  ISETP.NE.AND P2, PT, R7, RZ, PT ;  /* 0x000000ff0700720c */ /* 0x000fc60003f45270 */
[----:B------:R-:W-:Y:S02]  /*03f0*/  ISETP.GE.U32.AND P3, PT, R31, 0x2, PT ;  /* 0x000000021f00780c */ /* 0x000fe40003f66070 */
[----:B-----5:R-:W-:Y:S02]  /*0400*/  ISETP.NE.OR P0, PT, R6, RZ, !P0 ;  /* 0x000000ff0600720c */ /* 0x020fe40004705670 */
[----:B-1----:R-:W-:Y:S02]  /*0410*/  ISETP.NE.OR P1, PT, R3, RZ, !P1 ;  /* 0x000000ff0300720c */ /* 0x002fe40004f25670 */
[----:B------:R-:W-:Y:S02]  /*0420*/  SHF.R.S32.HI R3, RZ, 0x1f, R2 ;  /* 0x0000001fff037819 */ /* 0x000fe40000011402 */
[----:B0-----:R-:W-:Y:S02]  /*0430*/  R2UR UR43, R5 ;  /* 0x00000000052b72ca */ /* 0x001fe400000e0000 */
[----:B------:R-:W-:-:S05]  /*0440*/  LEA.HI R3, R3, R2, RZ, 0x2 ;  /* 0x0000000203037211 */ /* 0x000fca00078f10ff */
[----:B------:R-:W-:Y:S01]  /*0450*/  VOTEU.ALL UP0, P0 ;  /* 0x00000000003f7886 */ /* 0x000fe20000000000 */
[----:B------:R-:W-:Y:S01]  /*0460*/  LOP3.LUT R3, R3, 0xfffffffc, RZ, 0xc0, !PT ;  /* 0xfffffffc03037812 */ /* 0x000fe200078ec0ff */
[----:B------:R-:W-:-:S03]  /*0470*/  VOTEU.ALL UP1, P1 ;  /* 0x00000000003f7886 */ /* 0x000fc60000820000 */
[----:B------:R-:W0:Y:S01]  /*0480*/  @!UP0 S2UR UR7, SR_CgaCtaId ;  /* 0x00000000000789c3 */ /* 0x000e220000008800 */
[----:B------:R-:W-:Y:S01]  /*0490*/  @!UP0 UMOV UR6, 0x400 ;  /* 0x0000040000068882 */ /* 0x000fe20000000000 */
[----:B------:R-:W-:-:S04]  /*04a0*/  @!UP0 UIADD3 UR4, -UR4, 0x100000, URZ ;  /* 0x0010000004048890 */ /* 0x000fc8000fffe13f */
[----:B------:R-:W-:Y:S02]  /*04b0*/  @!UP0 USHF.L.U32 UR5, UR4, 0xb, URZ ;  /* 0x0000000b04058899 */ /* 0x000fe4000800063f */
[----:B------:R-:W-:Y:S01]  /*04c0*/  @!UP0 USHF.L.U32 UR4, UR4, 0x1, URZ ;  /* 0x0000000104048899 */ /* 0x000fe2000800063f */
[----:B------:R-:W-:Y:S01]  /*04d0*/  IMAD.IADD R14, R2, 0x1, -R3 ;  /* 0x00000001020e7824 */ /* 0x000fe200078e0a03 */
[----:B------:R-:W-:Y:S01]  /*04e0*/  @!UP1 UMOV UR9, 0x400 ;  /* 0x0000040000099882 */ /* 0x000fe20000000000 */
[----:B------:R-:W-:Y:S01]  /*04f0*/  VOTEU.ALL UP2, P1 ;  /* 0x00000000003f7886 */ /* 0x000fe20000840000 */
[----:B------:R-:W-:Y:S01]  /*0500*/  VOTEU.ALL UP3, P1 ;  /* 0x00000000003f7886 */ /* 0x000fe20000860000 */
[----:B------:R-:W-:Y:S01]  /*0510*/  VOTEU.ALL UP4, P1 ;  /* 0x00000000003f7886 */ /* 0x000fe20000880000 */
[----:B------:R-:W1:Y:S01]  /*0520*/  @!UP1 S2UR UR10, SR_CgaCtaId ;  /* 0x00000000000a99c3 */ /* 0x000e620000008800 */
[----:B------:R-:W-:Y:S01]  /*0530*/  VOTEU.ALL UP5, P1 ;  /* 0x00000000003f7886 */ /* 0x000fe200008a0000 */
[----:B------:R-:W-:-:S04]  /*0540*/  SHF.R.S32.HI R3, RZ, 0x1f, R4 ;  /* 0x0000001fff037819 */ /* 0x000fc80000011404 */
[----:B------:R-:W-:-:S04]  /*0550*/  LEA.HI R3, R3, R4, RZ, 0x7 ;  /* 0x0000000403037211 */ /* 0x000fc800078f38ff */
[----:B------:R-:W-:-:S05]  /*0560*/  LOP3.LUT R3, R3, 0xffffff80, RZ, 0xc0, !PT ;  /* 0xffffff8003037812 */ /* 0x000fca00078ec0ff */
[----:B------:R-:W-:Y:S01]  /*0570*/  IMAD.IADD R5, R4, 0x1, -R3 ;  /* 0x0000000104057824 */ /* 0x000fe200078e0a03 */
[----:B0-----:R-:W-:Y:S02]  /*0580*/  @!UP0 ULEA UR8, UR7, UR6, 0x18 ;  /* 0x0000000607088291 */ /* 0x001fe4000f8ec03f */
[----:B------:R-:W-:-:S04]  /*0590*/  @!UP1 UIADD3 UR6, -UR11, 0x100000, URZ ;  /* 0x001000000b069890 */ /* 0x000fc8000fffe13f */
[----:B------:R-:W-:Y:S02]  /*05a0*/  @!UP1 USHF.L.U32 UR7, UR6, 0xb, URZ ;  /* 0x0000000b06079899 */ /* 0x000fe4000800063f */
[----:B------:R-:W-:Y:S01]  /*05b0*/  @!UP1 USHF.L.U32 UR6, UR6, 0x1, URZ ;  /* 0x0000000106069899 */ /* 0x000fe2000800063f */
[----:B------:R-:W-:Y:S01]  /*05c0*/  VOTEU.ALL UP0, P0 ;  /* 0x00000000003f7886 */ /* 0x000fe20000000000 */
[----:B-1----:R-:W-:Y:S01]  /*05d0*/  @!UP1 ULEA UR9, UR10, UR9, 0x18 ;  /* 0x000000090a099291 */ /* 0x002fe2000f8ec03f */
[----:B------:R-:W-:Y:S02]  /*05e0*/  VOTEU.ALL UP1, P0 ;  /* 0x00000000003f7886 */ /* 0x000fe40000020000 */
[----:B------:R-:W-:Y:S01]  /*05f0*/  ULDC.64 UR10, c[0x0][0x598] ;  /* 0x00016600000a7ab9 */ /* 0x000fe20000000a00 */
[----:B------:R-:W-:Y:S01]  /*0600*/  ISETP.NE.AND P0, PT, R14, 0x3, PT ;  /* 0x000000030e00780c */ /* 0x000fe20003f05270 */
[----:B------:R-:W0:Y:S02]  /*0610*/  FENCE.VIEW.ASYNC.S ;  /* 0x00000000000073c6 */ /* 0x000e240000000000 */
[----:B0-----:R0:W2:Y:S01]  /*0620*/  @!UP0 SYNCS.EXCH.64 URZ, [UR8+0xa0], UR4 ;  /* 0x0000a004083f85b2 */ /* 0x0010a20008000100 */
[----:B------:R-:W-:-:S02]  /*0630*/  ISETP.NE.U32.AND P1, PT, RZ, UR10, PT ;  /* 0x0000000aff007c0c */ /* 0x000fc4000bf25070 */
[----:B------:R-:W-:Y:S02]  /*0640*/  ISETP.EQ.OR P0, PT, R14, RZ, !P0 ;  /* 0x000000ff0e00720c */ /* 0x000fe40004702670 */
[----:B------:R-:W-:Y:S02]  /*0650*/  ISETP.NE.AND.EX P1, PT, RZ, UR11, PT, P1 ;  /* 0x0000000bff007c0c */ /* 0x000fe4000bf25310 */
[----:B------:R-:W-:-:S04]  /*0660*/  ISETP.EQ.AND P0, PT, R7, RZ, P0 ;  /* 0x000000ff0700720c */ /* 0x000fc80000702270 */
[----:B------:R-:W-:-:S04]  /*0670*/  SEL R23, RZ, 0x1, !P0 ;  /* 0x00000001ff177807 */ /* 0x000fc80004000000 */
[----:B------:R-:W-:Y:S01]  /*0680*/  SEL R23, R23, 0x2, P3 ;  /* 0x0000000217177807 */ /* 0x000fe20001800000 */
[----:B------:R0:W2:Y:S01]  /*0690*/  @!UP1 SYNCS.EXCH.64 URZ, [UR8+0xa8], UR4 ;  /* 0x0000a804083f95b2 */ /* 0x0000a20008000100 */
[----:B------:R-:W-:Y:S01]  /*06a0*/  NOP ;  /* 0x0000000000007918 */ /* 0x000fe20000000000 */
[----:B------:R0:W2:Y:S01]  /*06b0*/  @!UP2 SYNCS.EXCH.64 URZ, [UR9+0x80], UR6 ;  /* 0x00008006093fa5b2 */ /* 0x0000a20008000100 */
[----:B------:R0:W2:Y:S01]  /*06c0*/  @!UP3 SYNCS.EXCH.64 URZ, [UR9+0x88], UR6 ;  /* 0x00008806093fb5b2 */ /* 0x0000a20008000100 */
[----:B------:R0:W2:Y:S01]  /*06d0*/  @!UP4 SYNCS.EXCH.64 URZ, [UR9+0x90], UR6 ;  /* 0x00009006093fc5b2 */ /* 0x0000a20008000100 */
[----:B------:R0:W2:Y:S01]  /*06e0*/  @!UP5 SYNCS.EXCH.64 URZ, [UR9+0x98], UR6 ;  /* 0x00009806093fd5b2 */ /* 0x0000a20008000100 */
[----:B------:R-:W-:Y:S01]  /*06f0*/  NOP ;  /* 0x0000000000007918 */ /* 0x000fe20000000000 */
[----:B--234-:R-:W-:Y:S06]  /*0700*/  BAR.SYNC.DEFER_BLOCKING 0x0 ;  /* 0x0000000000007b1d */ /* 0x01cfec0000010000 */
[----:B0-----:R-:W-:Y:S05]  /*0710*/  @!P1 BRA `(.L_x_3) ;  /* 0x00000000001c9947 */ /* 0x001fea0003800000 */
[----:B------:R-:W0:Y:S02]  /*0720*/  LDC.64 R2, c[0x0][0x598] ;  /* 0x00016600ff027b82 */ /* 0x000e240000000a00 */
[----:B0-----:R-:W2:Y:S02]  /*0730*/  LDG.E.64 R2, desc[UR36][R2.64] ;  /* 0x0000002402027981 */ /* 0x001ea4000c1e1b00 */
[----:B--2---:R-:W-:-:S04]  /*0740*/  ISETP.NE.U32.AND P0, PT, R2, RZ, PT ;  /* 0x000000ff0200720c */ /* 0x004fc80003f05070 */
[----:B------:R-:W-:-:S13]  /*0750*/  ISETP.NE.AND.EX P0, PT, R3, RZ, PT, P0 ;  /* 0x000000ff0300720c */ /* 0x000fda0003f05300 */
[----:B------:R-:W-:Y:S05]  /*0760*/  @!P0 BRA `(.L_x_3) ;  /* 0x0000000000088947 */ /* 0x000fea0003800000 */
[----:B------:R1:W5:Y:S01]  /*0770*/  LD.E R88, desc[UR36][R2.64] ;  /* 0x0000002402587980 */ /* 0x000362000c101900 */
[----:B------:R-:W-:Y:S05]  /*0780*/  BRA `(.L_x_4) ;  /* 0x0000000000247947 */ /* 0x000fea0003800000 */
.L_x_3:
[----:B------:R-:W-:Y:S02]  /*0790*/  ULDC.64 UR4, c[0x0][0x588] ;  /* 0x0001620000047ab9 */ /* 0x000fe40000000a00 */
[----:B------:R-:W-:-:S04]  /*07a0*/  ISETP.NE.U32.AND P0, PT, RZ, UR4, PT ;  /* 0x00000004ff007c0c */ /* 0x000fc8000bf05070 */
[----:B------:R-:W-:-:S13]  /*07b0*/  ISETP.NE.AND.EX P0, PT, RZ, UR5, PT, P0 ;  /* 0x00000005ff007c0c */ /* 0x000fda000bf05300 */
[----:B------:R-:W-:Y:S05]  /*07c0*/  @!P0 BRA `(.L_x_5) ;  /* 0x00000000000c8947 */ /* 0x000fea0003800000 */
[----:B------:R-:W0:Y:S02]  /*07d0*/  LDC.64 R88, c[0x0][0x588] ;  /* 0x00016200ff587b82 */ /* 0x000e240000000a00 */
[----:B0-----:R0:W5:Y:S01]  /*07e0*/  LDG.E R88, desc[UR36][R88.64] ;  /* 0x0000002458587981 */ /* 0x001162000c1e1900 */
[----:B------:R-:W-:Y:S05]  /*07f0*/  BRA `(.L_x_4) ;  /* 0x0000000000087947 */ /* 0x000fea0003800000 */
.L_x_5:
[----:B------:R-:W-:Y:S02]  /*0800*/  ULDC UR4, c[0x0][0x580] ;  /* 0x0001600000047ab9 */ /* 0x000fe40000000800 */
[----:B------:R-:W-:-:S07]  /*0810*/  IMAD.U32 R88, RZ, RZ, UR4 ;  /* 0x00000004ff587e24 */ /* 0x000fce000f8e00ff */
.L_x_4:
[----:B------:R-:W-:Y:S02]  /*0820*/  ULDC.64 UR4, c[0x0][0x5a0] ;  /* 0x0001680000047ab9 */ /* 0x000fe40000000a00 */
[----:B------:R-:W-:-:S04]  /*0830*/  ISETP.NE.U32.AND P0, PT, RZ, UR4, PT ;  /* 0x00000004ff007c0c */ /* 0x000fc8000bf05070 */
[----:B------:R-:W-:-:S13]  /*0840*/  ISETP.NE.AND.EX P0, PT, RZ, UR5, PT, P0 ;  /* 0x00000005ff007c0c */ /* 0x000fda000bf05300 */
[----:B------:R-:W-:Y:S05]  /*0850*/  @!P0 BRA `(.L_x_6) ;  /* 0x00000000001c8947 */ /* 0x000fea0003800000 */
[----:B-1----:R-:W1:Y:S02]  /*0860*/  LDC.64 R2, c[0x0][0x5a0] ;  /* 0x00016800ff027b82 */ /* 0x002e640000000a00 */
[----:B-1----:R-:W2:Y:S02]  /*0870*/  LDG.E.64 R2, desc[UR36][R2.64] ;  /* 0x0000002402027981 */ /* 0x002ea4000c1e1b00 */
[----:B--2---:R-:W-:-:S04]  /*0880*/  ISETP.NE.U32.AND P0, PT, R2, RZ, PT ;  /* 0x000000ff0200720c */ /* 0x004fc80003f05070 */
[----:B------:R-:W-:-:S13]  /*0890*/  ISETP.NE.AND.EX P0, PT, R3, RZ, PT, P0 ;  /* 0x000000ff0300720c */ /* 0x000fda0003f05300 */
[----:B------:R-:W-:Y:S05]  /*08a0*/  @!P0 BRA `(.L_x_6) ;  /* 0x0000000000088947 */ /* 0x000fea0003800000 */
[----:B0-----:R2:W5:Y:S01]  /*08b0*/  LD.E R89, desc[UR36][R2.64] ;  /* 0x0000002402597980 */ /* 0x001562000c101900 */
[----:B------:R-:W-:Y:S05]  /*08c0*/  BRA `(.L_x_7) ;  /* 0x0000000000247947 */ /* 0x000fea0003800000 */
.L_x_6:
[----:B------:R-:W-:Y:S02]  /*08d0*/  ULDC.64 UR4, c[0x0][0x590] ;  /* 0x0001640000047ab9 */ /* 0x000fe40000000a00 */
[----:B------:R-:W-:-:S04]  /*08e0*/  ISETP.NE.U32.AND P0, PT, RZ, UR4, PT ;  /* 0x00000004ff007c0c */ /* 0x000fc8000bf05070 */
[----:B------:R-:W-:-:S13]  /*08f0*/  ISETP.NE.AND.EX P0, PT, RZ, UR5, PT, P0 ;  /* 0x00000005ff007c0c */ /* 0x000fda000bf05300 */
[----:B------:R-:W-:Y:S05]  /*0900*/  @!P0 BRA `(.L_x_8) ;  /* 0x00000000000c8947 */ /* 0x000fea0003800000 */
[----:B-1----:R-:W0:Y:S02]  /*0910*/  LDC.64 R2, c[0x0][0x590] ;  /* 0x00016400ff027b82 */ /* 0x002e240000000a00 */
[----:B0-----:R0:W5:Y:S01]  /*0920*/  LDG.E R89, desc[UR36][R2.64] ;  /* 0x0000002402597981 */ /* 0x001162000c1e1900 */
[----:B------:R-:W-:Y:S05]  /*0930*/  BRA `(.L_x_7) ;  /* 0x0000000000087947 */ /* 0x000fea0003800000 */
.L_x_8:
[----:B------:R-:W-:Y:S02]  /*0940*/  ULDC UR4, c[0x0][0x584] ;  /* 0x0001610000047ab9 */ /* 0x000fe40000000800 */
[----:B0-----:R-:W-:-:S07]  /*0950*/  IMAD.U32 R89, RZ, RZ, UR4 ;  /* 0x00000004ff597e24 */ /* 0x001fce000f8e00ff */
.L_x_7:
[----:B012---:R-:W0:Y:S01]  /*0960*/  LDC R2, c[0x0][0x65c] ;  /* 0x00019700ff027b82 */ /* 0x007e220000000800 */
[----:B------:R-:W1:Y:S01]  /*0970*/  S2R R15, SR_CTAID.Y ;  /* 0x00000000000f7919 */ /* 0x000e620000002600 */
[----:B------:R-:W-:Y:S01]  /*0980*/  ULDC UR6, c[0x0][0x28c] ;  /* 0x0000a30000067ab9 */ /* 0x000fe20000000800 */
[----:B------:R-:W-:Y:S01]  /*0990*/  ISETP.NE.AND P0, PT, R7, 0x2, PT ;  /* 0x000000020700780c */ /* 0x000fe20003f05270 */
[----:B------:R-:W-:Y:S01]  /*09a0*/  UIADD3 UR6, UR6, 0x3f, URZ ;  /* 0x0000003f06067890 */ /* 0x000fe2000fffe03f */
[----:B------:R-:W2:Y:S01]  /*09b0*/  S2R R6, SR_CTAID.X ;  /* 0x0000000000067919 */ /* 0x000ea20000002500 */
[----:B------:R-:W-:Y:S01]  /*09c0*/  UMOV UR38, URZ ;  /* 0x0000003f00267c82 */ /* 0x000fe20008000000 */
[----:B------:R-:W-:Y:S01]  /*09d0*/  UMOV UR39, URZ ;  /* 0x0000003f00277c82 */ /* 0x000fe20008000000 */
[----:B------:R-:W-:Y:S01]  /*09e0*/  USHF.R.S32.HI UR7, URZ, 0x1f, UR6 ;  /* 0x0000001f3f077899 */ /* 0x000fe20008011406 */
[----:B------:R-:W-:-:S03]  /*09f0*/  ULDC.64 UR8, c[0x0][0x650] ;  /* 0x0001940000087ab9 */ /* 0x000fc60000000a00 */
[----:B------:R-:W-:-:S04]  /*0a00*/  ULEA.HI UR7, UR7, UR6, URZ, 0x6 ;  /* 0x0000000607077291 */ /* 0x000fc8000f8f303f */
[----:B------:R-:W-:Y:S01]  /*0a10*/  USHF.R.S32.HI UR40, URZ, 0x6, UR7 ;  /* 0x000000063f287899 */ /* 0x000fe20008011407 */
[----:B0-----:R-:W-:-:S13]  /*0a20*/  ISETP.NE.AND P1, PT, R2, 0x1, PT ;  /* 0x000000010200780c */ /* 0x001fda0003f25270 */
[----:B------:R-:W2:Y:S01]  /*0a30*/  @P1 LDC R17, c[0x0][0x10] ;  /* 0x00000400ff111b82 */ /* 0x000ea20000000800 */
[----:B-1----:R-:W-:Y:S02]  /*0a40*/  @P1 IMAD.MOV.U32 R8, RZ, RZ, R15 ;  /* 0x000000ffff081224 */ /* 0x002fe400078e000f */
[----:B------:R-:W-:Y:S02]  /*0a50*/  @P1 IMAD.MOV.U32 R9, RZ, RZ, RZ ;  /* 0x000000ffff091224 */ /* 0x000fe400078e00ff */
[----:B------:R-:W-:-:S03]  /*0a60*/  @P1 IMAD.MOV.U32 R7, RZ, RZ, RZ ;  /* 0x000000ffff071224 */ /* 0x000fc600078e00ff */
[----:B------:R-:W0:Y:S01]  /*0a70*/  @!P1 LDC R3, c[0x0][0xc] ;  /* 0x00000300ff039b82 */ /* 0x000e220000000800 */
[----:B------:R-:W-:Y:S01]  /*0a80*/  ULDC UR4, c[0x0][0xc] ;  /* 0x0000030000047ab9 */ /* 0x000fe20000000800 */
[----:B------:R-:W-:Y:S02]  /*0a90*/  ULDC UR5, c[0x0][0x10] ;  /* 0x0000040000057ab9 */ /* 0x000fe40000000800 */
[----:B------:R-:W-:-:S04]  /*0aa0*/  UIMAD.WIDE.U32 UR4, UR4, UR5, URZ ;  /* 0x00000005040472a5 */ /* 0x000fc8000f8e003f */
[----:B------:R-:W1:Y:S01]  /*0ab0*/  LDC R0, c[0x0][0x14] ;  /* 0x00000500ff007b82 */ /* 0x000e620000000800 */
[----:B--2---:R-:W-:-:S04]  /*0ac0*/  @P1 IMAD.WIDE.U32 R16, R6, R17, R8 ;  /* 0x0000001106101225 */ /* 0x004fc800078e0008 */
[----:B------:R-:W-:Y:S02]  /*0ad0*/  @P1 IMAD.IADD R17, R17, 0x1, R7 ;  /* 0x0000000111111824 */ /* 0x000fe400078e0207 */
[----:B------:R-:W-:Y:S02]  /*0ae0*/  IMAD.MOV.U32 R7, RZ, RZ, RZ ;  /* 0x000000ffff077224 */ /* 0x000fe400078e00ff */
[----:B0-----:R-:W-:-:S04]  /*0af0*/  @!P1 IMAD.WIDE.U32 R8, R3, R15, R6 ;  /* 0x0000000f03089225 */ /* 0x001fc800078e0006 */
[----:B------:R-:W-:Y:S02]  /*0b00*/  @!P1 IMAD.MOV.U32 R16, RZ, RZ, R8 ;  /* 0x000000ffff109224 */ /* 0x000fe400078e0008 */
[----:B-1----:R-:W-:-:S04]  /*0b10*/  IMAD.WIDE.U32 R10, R0, UR4, RZ ;  /* 0x00000004000a7c25 */ /* 0x002fc8000f8e00ff */
[----:B------:R-:W-:Y:S01]  /*0b20*/  IMAD R3, R0, UR5, RZ ;  /* 0x0000000500037c24 */ /* 0x000fe2000f8e02ff */
[----:B------:R0:W-:Y:S01]  /*0b30*/  STL.64 [R1], R10 ;  /* 0x0000000a01007387 */ /* 0x0001e20000100a00 */
[----:B------:R-:W-:Y:S02]  /*0b40*/  @!P1 IMAD.MOV.U32 R17, RZ, RZ, R9 ;  /* 0x000000ffff119224 */ /* 0x000fe400078e0009 */
[----:B------:R-:W-:Y:S01]  /*0b50*/  IMAD.IADD R0, R11, 0x1, R3 ;  /* 0x000000010b007824 */ /* 0x000fe200078e0203 */
[----:B------:R-:W-:Y:S06]  /*0b60*/  @P0 BRA `(.L_x_9) ;  /* 0x0000000000280947 */ /* 0x000fec0003800000 */
[----:B------:R-:W-:Y:S01]  /*0b70*/  UIMAD.WIDE.U32 UR4, UR40, 0x24924925, URZ ;  /* 0x24924925280478a5 */ /* 0x000fe2000f8e003f */
[----:B------:R-:W-:Y:S01]  /*0b80*/  IADD3 R16, P0, R16, R10, RZ ;  /* 0x0000000a10107210 */ /* 0x000fe20007f1e0ff */
[----:B------:R-:W-:Y:S02]  /*0b90*/  UISETP.GE.U32.AND UP0, UPT, UR40, 0x7, UPT ;  /* 0x000000072800788c */ /* 0x000fe4000bf06070 */
[----:B------:R-:W-:Y:S02]  /*0ba0*/  UIADD3 UR4, -UR5, UR40, URZ ;  /* 0x0000002805047290 */ /* 0x000fe4000fffe13f */
[----:B------:R-:W-:Y:S01]  /*0bb0*/  IMAD.X R17, R0, 0x1, R17, P0 ;  /* 0x0000000100117824 */ /* 0x000fe200000e0611 */
[----:B------:R-:W-:Y:S01]  /*0bc0*/  UMOV UR39, URZ ;  /* 0x0000003f00277c82 */ /* 0x000fe20008000000 */
[----:B------:R-:W-:-:S04]  /*0bd0*/  ULEA.HI UR4, UR4, UR5, URZ, 0x1f ;  /* 0x0000000504047291 */ /* 0x000fc8000f8ff83f */
[----:B------:R-:W-:-:S04]  /*0be0*/  USHF.R.U32.HI UR4, URZ, 0x2, UR4 ;  /* 0x000000023f047899 */ /* 0x000fc80008011604 */
[----:B------:R-:W-:Y:S02]  /*0bf0*/  @UP0 ULOP3.LUT UR39, UR4, 0x1, URZ, 0xc0, !UPT ;  /* 0x0000000104270892 */ /* 0x000fe4000f8ec03f */
[----:B------:R-:W-:-:S12]  /*0c00*/  UIMAD UR38, UR4, -0x7, UR40 ;  /* 0xfffffff9042678a4 */ /* 0x000fd8000f8e0228 */
.L_x_9:
[----:B------:R-:W-:Y:S01]  /*0c10*/  ISETP.GE.U32.AND P0, PT, R16, UR8, PT ;  /* 0x0000000810007c0c */ /* 0x000fe2000bf06070 */
[----:B------:R-:W-:Y:S01]  /*0c20*/  IMAD.MOV.U32 R22, RZ, RZ, -0x1 ;  /* 0xffffffffff167424 */ /* 0x000fe200078e00ff */
[----:B------:R-:W-:Y:S01]  /*0c30*/  PRMT R3, RZ, 0x7610, R3 ;  /* 0x00007610ff037816 */ /* 0x000fe20000000003 */
[----:B------:R-:W-:Y:S01]  /*0c40*/  IMAD.MOV.U32 R18, RZ, RZ, -0x1 ;  /* 0xffffffffff127424 */ /* 0x000fe200078e00ff */
[----:B------:R-:W-:Y:S01]  /*0c50*/  ISETP.GE.U32.AND.EX P0, PT, R17, UR9, PT, P0 ;  /* 0x0000000911007c0c */ /* 0x000fe2000bf06100 */
[----:B------:R-:W-:-:S12]  /*0c60*/  IMAD.MOV.U32 R19, RZ, RZ, -0x1 ;  /* 0xffffffffff137424 */ /* 0x000fd800078e00ff */
[----:B------:R-:W-:Y:S05]  /*0c70*/  @P0 BRA `(.L_x_10) ;  /* 0x0000000400580947 */ /* 0x000fea0003800000 */
[----:B------:R-:W1:Y:S01]  /*0c80*/  LDC.64 R20, c[0x0][0x628] ;  /* 0x00018a00ff147b82 */ /* 0x000e620000000a00 */
[----:B------:R-:W-:Y:S02]  /*0c90*/  IMAD.MOV.U32 R8, RZ, RZ, R16 ;  /* 0x000000ffff087224 */ /* 0x000fe400078e0010 */
[----:B------:R-:W-:-:S05]  /*0ca0*/  IMAD.MOV.U32 R9, RZ, RZ, R17 ;  /* 0x000000ffff097224 */ /* 0x000fca00078e0011 */
[----:B------:R-:W2:Y:S08]  /*0cb0*/  LDC R18, c[0x0][0x630] ;  /* 0x00018c00ff127b82 */ /* 0x000eb00000000800 */
[----:B------:R-:W3:Y:S01]  /*0cc0*/  LDC.64 R24, c[0x0][0x620] ;  /* 0x00018800ff187b82 */ /* 0x000ee20000000a00 */
[----:B-1----:R-:W-:-:S04]  /*0cd0*/  ISETP.NE.U32.AND P0, PT, R20, RZ, PT ;  /* 0x000000ff1400720c */ /* 0x002fc80003f05070 */
[----:B------:R-:W-:-:S13]  /*0ce0*/  ISETP.NE.AND.EX P0, PT, R21, RZ, PT, P0 ;  /* 0x000000ff1500720c */ /* 0x000fda0003f05300 */
[----:B--23--:R-:W-:Y:S05]  /*0cf0*/  @!P0 BRA `(.L_x_11) ;  /* 0x0000000000288947 */ /* 0x00cfea0003800000 */
[----:B------:R-:W1:Y:S02]  /*0d00*/  LDC R3, c[0x0][0x634] ;  /* 0x00018d00ff037b82 */ /* 0x000e640000000800 */
[----:B-1----:R-:W-:-:S05]  /*0d10*/  IADD3 R3, P0, R16, R3, RZ ;  /* 0x0000000310037210 */ /* 0x002fca0007f1e0ff */
[----:B------:R-:W-:-:S04]  /*0d20*/  IMAD.X R19, RZ, RZ, R17, P0 ;  /* 0x000000ffff137224 */ /* 0x000fc800000e0611 */
[----:B------:R-:W-:-:S04]  /*0d30*/  IMAD.WIDE.U32 R8, R19, R20, RZ ;  /* 0x0000001413087225 */ /* 0x000fc800078e00ff */
[----:B0-----:R-:W-:-:S04]  /*0d40*/  IMAD.WIDE.U32 R10, P0, R3, R21, R8 ;  /* 0x00000015030a7225 */ /* 0x001fc80007800008 */
[----:B------:R-:W-:-:S04]  /*0d50*/  IMAD.WIDE.U32 R8, R3, R20, RZ ;  /* 0x0000001403087225 */ /* 0x000fc800078e00ff */
[----:B------:R-:W-:Y:S01]  /*0d60*/  IMAD.X R13, RZ, RZ, RZ, P0 ;  /* 0x000000ffff0d7224 */ /* 0x000fe200000e06ff */
[----:B------:R-:W-:Y:S01]  /*0d70*/  IADD3 RZ, P0, R9, R10, RZ ;  /* 0x0000000a09ff7210 */ /* 0x000fe20007f1e0ff */
[----:B------:R-:W-:-:S04]  /*0d80*/  IMAD.MOV.U32 R12, RZ, RZ, R11 ;  /* 0x000000ffff0c7224 */ /* 0x000fc800078e000b */
[----:B------:R-:W-:-:S08]  /*0d90*/  IMAD.WIDE.U32.X R8, R19, R21, R12, P0 ;  /* 0x0000001513087225 */ /* 0x000fd000000e040c */
.L_x_11:
[-CC-:B------:R-:W-:Y:S01]  /*0da0*/  SHF.R.U64 R30, R8, R18.reuse, R9.reuse ;  /* 0x00000012081e7219 */ /* 0x180fe20000001209 */
[----:B------:R-:W1:Y:S01]  /*0db0*/  LDC R12, c[0x0][0x618] ;  /* 0x00018600ff0c7b82 */ /* 0x000e620000000800 */
[----:B------:R-:W-:Y:S01]  /*0dc0*/  SHF.R.U32.HI R7, RZ, R18, R9 ;  /* 0x00000012ff077219 */ /* 0x000fe20000011609 */
[----:B------:R-:W-:Y:S01]  /*0dd0*/  ULDC UR4, c[0x0][0x150] ;  /* 0x0000540000047ab9 */ /* 0x000fe20000000800 */
[----:B0-----:R-:W-:Y:S02]  /*0de0*/  IADD3 R11, P0, RZ, -R30, RZ ;  /* 0x8000001eff0b7210 */ /* 0x001fe40007f1e0ff */
[----:B------:R-:W-:-:S03]  /*0df0*/  I2FP.F32.U32 R3, R6 ;  /* 0x0000000600037245 */ /* 0x000fc60000201000 */
[----:B------:R-:W0:Y:S01]  /*0e00*/  LDC.64 R26, c[0x0][0x640] ;  /* 0x00019000ff1a7b82 */ /* 0x000e220000000a00 */
[----:B------:R-:W-:Y:S02]  /*0e10*/  IMAD.X R13, RZ, RZ, ~R7, P0 ;  /* 0x000000ffff0d7224 */ /* 0x000fe400000e0e07 */
[----:B------:R-:W-:Y:S01]  /*0e20*/  FMUL R3, R3, UR4 ;  /* 0x0000000403037c20 */ /* 0x000fe20008400000 */
[----:B------:R-:W-:Y:S01]  /*0e30*/  IMAD.WIDE.U32 R8, R11, R24, R16 ;  /* 0x000000180b087225 */ /* 0x000fe200078e0010 */
[----:B------:R-:W-:-:S03]  /*0e40*/  ULDC UR4, c[0x0][0x154] ;  /* 0x0000550000047ab9 */ /* 0x000fc60000000800 */
[----:B------:R-:W-:Y:S01]  /*0e50*/  IMAD R10, R13, R24, RZ ;  /* 0x000000180d0a7224 */ /* 0x000fe200078e02ff */
[----:B------:R-:W2:Y:S01]  /*0e60*/  LDC R7, c[0x0][0x144] ;  /* 0x00005100ff077b82 */ /* 0x000ea20000000800 */
[----:B------:R-:W3:Y:S02]  /*0e70*/  F2I.U32.TRUNC.NTZ R3, R3 ;  /* 0x0000000300037305 */ /* 0x000ee4000020f000 */
[----:B------:R-:W-:-:S04]  /*0e80*/  IMAD R11, R11, R25, R10 ;  /* 0x000000190b0b7224 */ /* 0x000fc800078e020a */
[----:B------:R-:W-:Y:S01]  /*0e90*/  IMAD.IADD R9, R9, 0x1, R11 ;  /* 0x0000000109097824 */ /* 0x000fe200078e020b */
[----:B------:R-:W4:Y:S01]  /*0ea0*/  LDC R18, c[0x0][0x608] ;  /* 0x00018200ff127b82 */ /* 0x000f220000000800 */
[----:B------:R-:W-:-:S03]  /*0eb0*/  IMAD.MOV.U32 R11, RZ, RZ, -0x1 ;  /* 0xffffffffff0b7424 */ /* 0x000fc600078e00ff */
[-C--:B-1----:R-:W-:Y:S02]  /*0ec0*/  SHF.R.U64 R22, R8, R12.reuse, R9 ;  /* 0x0000000c08167219 */ /* 0x082fe40000001209 */
[----:B------:R-:W-:Y:S02]  /*0ed0*/  I2FP.F32.U32 R8, R15 ;  /* 0x0000000f00087245 */ /* 0x000fe40000201000 */
[----:B------:R-:W1:Y:S01]  /*0ee0*/  LDC R24, c[0x0][0x658] ;  /* 0x00019600ff187b82 */ /* 0x000e620000000800 */
[----:B0-----:R-:W-:Y:S01]  /*0ef0*/  ISETP.NE.U32.AND P0, PT, R26, RZ, PT ;  /* 0x000000ff1a00720c */ /* 0x001fe20003f05070 */
[----:B---3--:R-:W-:Y:S01]  /*0f00*/  IMAD.MOV R10, RZ, RZ, -R3 ;  /* 0x000000ffff0a7224 */ /* 0x008fe200078e0a03 */
[----:B------:R-:W-:Y:S01]  /*0f10*/  SHF.R.U32.HI R9, RZ, R12, R9 ;  /* 0x0000000cff097219 */ /* 0x000fe20000011609 */
[----:B------:R-:W-:Y:S01]  /*0f20*/  FMUL R8, R8, UR4 ;  /* 0x0000000408087c20 */ /* 0x000fe20008400000 */
[----:B------:R-:W-:-:S03]  /*0f30*/  ISETP.NE.AND.EX P0, PT, R27, RZ, PT, P0 ;  /* 0x000000ff1b00720c */ /* 0x000fc60003f05300 */
[----:B------:R-:W0:Y:S01]  /*0f40*/  LDC R20, c[0x0][0x148] ;  /* 0x00005200ff147b82 */ /* 0x000e220000000800 */
[----:B--2---:R-:W-:-:S07]  /*0f50*/  IMAD R3, R7, R10, R6 ;  /* 0x0000000a07037224 */ /* 0x004fce00078e0206 */
[----:B------:R-:W2:Y:S01]  /*0f60*/  LDC R21, c[0x0][0x600] ;  /* 0x00018000ff157b82 */ /* 0x000ea20000000800 */
[-CC-:B----4-:R-:W-:Y:S02]  /*0f70*/  SHF.R.U64 R32, R22, R18.reuse, R9.reuse ;  /* 0x0000001216207219 */ /* 0x190fe40000001209 */
[----:B------:R-:W-:Y:S01]  /*0f80*/  SHF.R.U32.HI R7, RZ, R18, R9 ;  /* 0x00000012ff077219 */ /* 0x000fe20000011609 */
[----:B------:R-:W-:Y:S01]  /*0f90*/  IMAD.MOV.U32 R9, RZ, RZ, 0x1 ;  /* 0x00000001ff097424 */ /* 0x000fe200078e00ff */
[----:B------:R3:W4:Y:S03]  /*0fa0*/  F2I.U32.TRUNC.NTZ R18, R8 ;  /* 0x0000000800127305 */ /* 0x000726000020f000 */
[----:B------:R-:W0:Y:S01]  /*0fb0*/  LDC R25, c[0x0][0x648] ;  /* 0x00019200ff197b82 */ /* 0x000e220000000800 */
[-C--:B-1----:R-:W-:Y:S02]  /*0fc0*/  SHF.L.U32 R6, R11, R24.reuse, RZ ;  /* 0x000000180b067219 */ /* 0x082fe400000006ff */
[----:B------:R-:W-:-:S02]  /*0fd0*/  SHF.R.U64 R34, R32, R24, R7 ;  /* 0x0000001820227219 */ /* 0x000fc40000001207 */
[----:B------:R-:W-:Y:S02]  /*0fe0*/  LOP3.LUT R13, RZ, R6, RZ, 0x33, !PT ;  /* 0x00000006ff0d7212 */ /* 0x000fe400078e33ff */
[-C--:B------:R-:W-:Y:S01]  /*0ff0*/  SHF.R.U32.HI R7, RZ, R24.reuse, R7 ;  /* 0x00000018ff077219 */ /* 0x080fe20000011607 */
[----:B------:R-:W1:Y:S01]  /*1000*/  LDC R29, c[0x0][0x638] ;  /* 0x00018e00ff1d7b82 */ /* 0x000e620000000800 */
[----:B------:R-:W-:Y:S01]  /*1010*/  SHF.L.U32 R12, R9, R24, RZ ;  /* 0x00000018090c7219 */ /* 0x000fe200000006ff */
[----:B------:R-:W-:-:S06]  /*1020*/  IMAD.MOV.U32 R6, RZ, RZ, R34 ;  /* 0x000000ffff067224 */ /* 0x000fcc00078e0022 */
[----:B------:R-:W0:Y:S01]  /*1030*/  LDC R28, c[0x0][0x610] ;  /* 0x00018400ff1c7b82 */ /* 0x000e220000000800 */
[----:B---34-:R-:W-:Y:S05]  /*1040*/  @!P0 BRA `(.L_x_12) ;  /* 0x0000000000288947 */ /* 0x018fea0003800000 */
[----:B------:R-:W3:Y:S02]  /*1050*/  LDC R11, c[0x0][0x64c] ;  /* 0x00019300ff0b7b82 */ /* 0x000ee40000000800 */
[----:B---3--:R-:W-:-:S05]  /*1060*/  IADD3 R11, P0, R34, R11, RZ ;  /* 0x0000000b220b7210 */ /* 0x008fca0007f1e0ff */
[----:B------:R-:W-:-:S04]  /*1070*/  IMAD.X R19, RZ, RZ, R7, P0 ;  /* 0x000000ffff137224 */ /* 0x000fc800000e0607 */
[----:B------:R-:W-:-:S04]  /*1080*/  IMAD.WIDE.U32 R6, R19, R26, RZ ;  /* 0x0000001a13067225 */ /* 0x000fc800078e00ff */
[----:B------:R-:W-:-:S04]  /*1090*/  IMAD.WIDE.U32 R8, P0, R11, R27, R6 ;  /* 0x0000001b0b087225 */ /* 0x000fc80007800006 */
[----:B------:R-:W-:-:S04]  /*10a0*/  IMAD.WIDE.U32 R6, R11, R26, RZ ;  /* 0x0000001a0b067225 */ /* 0x000fc800078e00ff */
[----:B------:R-:W-:Y:S01]  /*10b0*/  IMAD.X R11, RZ, RZ, RZ, P0 ;  /* 0x000000ffff0b7224 */ /* 0x000fe200000e06ff */
[----:B------:R-:W-:Y:S01]  /*10c0*/  IADD3 RZ, P0, R7, R8, RZ ;  /* 0x0000000807ff7210 */ /* 0x000fe20007f1e0ff */
[----:B------:R-:W-:-:S04]  /*10d0*/  IMAD.MOV.U32 R10, RZ, RZ, R9 ;  /* 0x000000ffff0a7224 */ /* 0x000fc800078e0009 */
[----:B------:R-:W-:-:S08]  /*10e0*/  IMAD.WIDE.U32.X R6, R19, R27, R10, P0 ;  /* 0x0000001b13067225 */ /* 0x000fd000000e040a */
.L_x_12:
[----:B0-----:R-:W-:Y:S01]  /*10f0*/  SHF.R.U64 R6, R6, R25, R7 ;  /* 0x0000001906067219 */ /* 0x001fe20000001207 */
[----:B--2---:R-:W-:Y:S01]  /*1100*/  VIADD R7, R21, 0xffffffff ;  /* 0xffffffff15077836 */ /* 0x004fe20000000000 */
[----:B------:R-:W-:Y:S01]  /*1110*/  LOP3.LUT R13, R32, R13, RZ, 0xc0, !PT ;  /* 0x0000000d200d7212 */ /* 0x000fe200078ec0ff */
[----:B------:R-:W-:Y:S02]  /*1120*/  IMAD.MOV R18, RZ, RZ, -R18 ;  /* 0x000000ffff127224 */ /* 0x000fe400078e0a12 */
[----:B------:R-:W-:Y:S01]  /*1130*/  IMAD.MOV R8, RZ, RZ, -R6 ;  /* 0x000000ffff087224 */ /* 0x000fe200078e0a06 */
[----:B------:R-:W-:Y:S01]  /*1140*/  LOP3.LUT R7, R22, R7, RZ, 0xc0, !PT ;  /* 0x0000000716077212 */ /* 0x000fe200078ec0ff */
[----:B------:R-:W-:Y:S02]  /*1150*/  IMAD R12, R12, R6, R13 ;  /* 0x000000060c0c7224 */ /* 0x000fe400078e020d */
[----:B------:R-:W-:Y:S02]  /*1160*/  @P1 IMAD R3, R20, R18, R15 ;  /* 0x0000001214031224 */ /* 0x000fe400078e020f */
[----:B-1----:R-:W-:-:S02]  /*1170*/  IMAD R6, R8, R29, R34 ;  /* 0x0000001d08067224 */ /* 0x002fc400078e0222 */
[----:B------:R-:W-:Y:S02]  /*1180*/  IMAD R22, R12, R28, R3 ;  /* 0x0000001c0c167224 */ /* 0x000fe400078e0203 */
[----:B------:R-:W-:Y:S02]  /*1190*/  IMAD R7, R6, R21, R7 ;  /* 0x0000001506077224 */ /* 0x000fe400078e0207 */
[----:B------:R-:W-:Y:S02]  /*11a0*/  IMAD.MOV.U32 R3, RZ, RZ, 0x1 ;  /* 0x00000001ff037424 */ /* 0x000fe400078e00ff */
[----:B------:R-:W-:Y:S01]  /*11b0*/  IMAD.MOV.U32 R19, RZ, RZ, R30 ;  /* 0x000000ffff137224 */ /* 0x000fe200078e001e */
[----:B------:R-:W-:Y:S02]  /*11c0*/  SEL R18, R7, R22, !P1 ;  /* 0x0000001607127207 */ /* 0x000fe40004800000 */
[----:B------:R-:W-:-:S07]  /*11d0*/  SEL R22, R22, R7, !P1 ;  /* 0x0000000716167207 */ /* 0x000fce0004800000 */
.L_x_10:
[----:B------:R-:W-:Y:S05]  /*11e0*/  @!P2 BRA `(.L_x_13) ;  /* 0x000000580064a947 */ /* 0x000fea0003800000 */
[----:B------:R-:W-:-:S13]  /*11f0*/  ISETP.GT.U32.AND P0, PT, R31, 0x1, PT ;  /* 0x000000011f00780c */ /* 0x000fda0003f04070 */
[----:B------:R-:W-:Y:S05]  /*1200*/  @P0 EXIT ;  /* 0x000000000000094d */ /* 0x000fea0003800000 */
.L_x_14:
[----:B------:R-:W-:-:S08]  /*1210*/  NOP ;  /* 0x0000000000007918 */ /* 0x000fd00000000000 */
[----:B------:R-:W1:Y:S02]  /*1220*/  USETMAXREG.TRY_ALLOC.CTAPOOL UP0, 0xe8 ;  /* 0x000000e8000079c8 */ /* 0x000e640008000600 */
[----:B-1----:R-:W-:-:S13]  /*1230*/  PLOP3.LUT P0, PT, PT, PT, UP0, 0x80, 0x0 ;  /* 0x000000000000781c */ /* 0x002fda0003f0f008 */
[----:B------:R-:W-:Y:S05]  /*1240*/  @!P0 BRA `(.L_x_14) ;  /* 0xfffffffc00f08947 */ /* 0x000fea000383ffff */
[----:B------:R-:W-:-:S13]  /*1250*/  LOP3.LUT P0, RZ, R3, 0xff, RZ, 0xc0, !PT ;  /* 0x000000ff03ff7812 */ /* 0x000fda000780c0ff */
[----:B------:R-:W-:Y:S05]  /*1260*/  @!P0 EXIT ;  /* 0x000000000000894d */ /* 0x000fea0003800000 */
[----:B------:R-:W2:Y:S01]  /*1270*/  LDL.64 R8, [R1] ;  /* 0x0000000001087983 */ /* 0x000ea20000100a00 */
[----:B------:R-:W-:Y:S01]  /*1280*/  SHF.R.S32.HI R4, RZ, 0x1f, R5 ;  /* 0x0000001fff047819 */ /* 0x000fe20000011405 */
[----:B------:R-:W1:Y:S01]  /*1290*/  S2UR UR4, SR_CgaCtaId ;  /* 0x00000000000479c3 */ /* 0x000e620000008800 */
[----:B------:R-:W-:Y:S01]  /*12a0*/  UISETP.LT.AND UP0, UPT, UR40, 0x1, UPT ;  /* 0x000000012800788c */ /* 0x000fe2000bf01270 */
[----:B------:R-:W-:Y:S01]  /*12b0*/  LOP3.LUT R102, R23, 0x1, RZ, 0xfc, !PT ;  /* 0x0000000117667812 */ /* 0x000fe200078efcff */
[----:B------:R-:W-:Y:S01]  /*12c0*/  UIADD3 UR5, UR43, -0x1, URZ ;  /* 0xffffffff2b057890 */ /* 0x000fe2000fffe03f */
[CC--:B------:R-:W-:Y:S01]  /*12d0*/  LEA.HI R3, R4.reuse, R5.reuse, RZ, 0x2 ;  /* 0x0000000504037211 */ /* 0x0c0fe200078f10ff */
[----:B------:R-:W-:Y:S01]  /*12e0*/  USEL UR42, UR40, 0x1, UP0 ;  /* 0x00000001282a7887 */ /* 0x000fe20008000000 */
[----:B------:R-:W-:Y:S01]  /*12f0*/  LEA.HI R4, R4, R5, RZ, 0x5 ;  /* 0x0000000504047211 */ /* 0x000fe200078f28ff */
[----:B------:R-:W-:Y:S01]  /*1300*/  UMOV UR41, 0x400 ;  /* 0x0000040000297882 */ /* 0x000fe20000000000 */
[--C-:B------:R-:W-:Y:S01]  /*1310*/  SHF.R.S32.HI R90, RZ, 0x2, R3.reuse ;  /* 0x00000002ff5a7819 */ /* 0x100fe20000011403 */
[----:B------:R-:W3:Y:S01]  /*1320*/  LDC R96, c[0x0][0x658] ;  /* 0x00019600ff607b82 */ /* 0x000ee20000000800 */
[----:B------:R-:W-:Y:S01]  /*1330*/  SHF.R.S32.HI R7, RZ, 0x1f, R3 ;  /* 0x0000001fff077819 */ /* 0x000fe20000011403 */
[----:B------:R-:W-:Y:S01]  /*1340*/  UISETP.NE.AND UP0, UPT, UR5, URZ, UPT ;  /* 0x0000003f0500728c */ /* 0x000fe2000bf05270 */
[----:B------:R-:W-:Y:S01]  /*1350*/  LOP3.LUT R6, R3, 0xfffffffc, RZ, 0xc0, !PT ;  /* 0xfffffffc03067812 */ /* 0x000fe200078ec0ff */
[----:B------:R-:W-:Y:S01]  /*1360*/  ULDC UR6, c[0x0][0x284] ;  /* 0x0000a10000067ab9 */ /* 0x000fe20000000800 */
[----:B------:R-:W-:Y:S01]  /*1370*/  LEA.HI R7, R7, R90, RZ, 0x3 ;  /* 0x0000005a07077211 */ /* 0x000fe200078f18ff */
[----:B------:R-:W-:Y:S01]  /*1380*/  USHF.L.U32 UR45, UR40, 0x1, URZ ;  /* 0x00000001282d7899 */ /* 0x000fe2000800063f */
[----:B------:R-:W-:Y:S01]  /*1390*/  SHF.R.S32.HI R3, RZ, 0x5, R4 ;  /* 0x00000005ff037819 */ /* 0x000fe20000011404 */
[----:B------:R-:W4:Y:S01]  /*13a0*/  LDC.64 R94, c[0x0][0x5c8] ;  /* 0x00017200ff5e7b82 */ /* 0x000f220000000a00 */
[----:B------:R-:W-:Y:S01]  /*13b0*/  LOP3.LUT R7, R7, 0xfffffff8, RZ, 0xc0, !PT ;  /* 0xfffffff807077812 */ /* 0x000fe200078ec0ff */
[----:B------:R-:W-:Y:S01]  /*13c0*/  IMAD.IADD R6, R5, 0x1, -R6 ;  /* 0x0000000105067824 */ /* 0x000fe200078e0a06 */
[----:B------:R-:W-:Y:S01]  /*13d0*/  UIADD3 UR42, -UR42, UR40, URZ ;  /* 0x000000282a2a7290 */ /* 0x000fe2000fffe13f */
[----:B------:R-:W-:-:S02]  /*13e0*/  IMAD.MOV.U32 R5, RZ, RZ, 0x1 ;  /* 0x00000001ff057424 */ /* 0x000fc400078e00ff */
[----:B------:R-:W-:Y:S01]  /*13f0*/  IMAD.IADD R90, R90, 0x1, -R7 ;  /* 0x000000015a5a7824 */ /* 0x000fe200078e0a07 */
[----:B-1----:R-:W-:Y:S01]  /*1400*/  ULEA UR41, UR4, UR41, 0x18 ;  /* 0x0000002904297291 */ /* 0x002fe2000f8ec03f */
[----:B------:R-:W1:Y:S01]  /*1410*/  LDC R97, c[0x0][0x288] ;  /* 0x0000a200ff617b82 */ /* 0x000e620000000800 */
[----:B------:R-:W-:Y:S01]  /*1420*/  USHF.L.U32 UR4, UR5, 0x3, URZ ;  /* 0x0000000305047899 */ /* 0x000fe2000800063f */
[--C-:B------:R-:W-:Y:S01]  /*1430*/  IMAD R101, R3, -0x10, -R90.reuse ;  /* 0xfffffff003657824 */ /* 0x100fe200078e0a5a */
[--C-:B------:R-:W-:Y:S01]  /*1440*/  SHF.R.S32.HI R91, RZ, 0x1f, R90.reuse ;  /* 0x0000001fff5b7819 */ /* 0x100fe2000001145a */
[----:B------:R-:W-:Y:S01]  /*1450*/  USEL UR5, URZ, 0x1, UP0 ;  /* 0x000000013f057887 */ /* 0x000fe20008000000 */
[----:B------:R-:W-:Y:S01]  /*1460*/  IMAD.SHL.U32 R92, R6, 0x2, RZ ;  /* 0x00000002065c7824 */ /* 0x000fe200078e00ff */
[----:B------:R-:W-:Y:S01]  /*1470*/  UIADD3 UR46, UR41, 0x80, URZ ;  /* 0x00000080292e7890 */ /* 0x000fe2000fffe03f */
[----:B------:R-:W-:Y:S01]  /*1480*/  VIADD R101, R101, UR6 ;  /* 0x0000000665657c36 */ /* 0x000fe20008000000 */
[----:B------:R-:W0:Y:S01]  /*1490*/  LDC R99, c[0x0][0x600] ;  /* 0x00018000ff637b82 */ /* 0x000e220000000800 */
[----:B------:R-:W-:Y:S01]  /*14a0*/  IMAD.WIDE R90, R3, 0x10, R90 ;  /* 0x00000010035a7825 */ /* 0x000fe200078e025a */
[----:B------:R-:W-:Y:S01]  /*14b0*/  ULOP3.LUT UR4, UR4, 0x8, URZ, 0xc0, !UPT ;  /* 0x0000000804047892 */ /* 0x000fe2000f8ec03f */
[----:B------:R-:W-:Y:S01]  /*14c0*/  SHF.R.S32.HI R93, RZ, 0x1f, R92 ;  /* 0x0000001fff5d7819 */ /* 0x000fe2000001145c */
[----:B------:R-:W-:Y:S01]  /*14d0*/  ULEA UR43, UR43, UR46, 0x3 ;  /* 0x0000002e2b2b7291 */ /* 0x000fe2000f8e183f */
[----:B------:R-:W-:Y:S01]  /*14e0*/  IMAD.MOV.U32 R3, RZ, RZ, -0x1 ;  /* 0xffffffffff037424 */ /* 0x000fe200078e00ff */
[----:B------:R-:W-:Y:S01]  /*14f0*/  ULOP3.LUT UR47, UR4, 0x8, URZ, 0x3c, !UPT ;  /* 0x00000008042f7892 */ /* 0x000fe2000f8e3c3f */
[----:B------:R-:W-:Y:S01]  /*1500*/  IMAD.U32 R103, RZ, RZ, UR5 ;  /* 0x00000005ff677e24 */ /* 0x000fe2000f8e00ff */
[C---:B----4-:R-:W-:Y:S01]  /*1510*/  SHF.L.U64.HI R95, R94.reuse, 0x3, R95 ;  /* 0x000000035e5f7819 */ /* 0x050fe2000001025f */
[----:B------:R-:W-:Y:S01]  /*1520*/  IMAD.SHL.U32 R94, R94, 0x8, RZ ;  /* 0x000000085e5e7824 */ /* 0x000fe200078e00ff */
[-C--:B---3--:R-:W-:Y:S01]  /*1530*/  SHF.L.U32 R3, R3, R96.reuse, RZ ;  /* 0x0000006003037219 */ /* 0x088fe200000006ff */
[----:B------:R-:W-:Y:S01]  /*1540*/  ULOP3.LUT UR44, UR4, 0x18, URZ, 0x3c, !UPT ;  /* 0x00000018042c7892 */ /* 0x000fe2000f8e3c3f */
[----:B------:R-:W-:-:S02]  /*1550*/  SHF.L.U32 R96, R5, R96, RZ ;  /* 0x0000006005607219 */ /* 0x000fc400000006ff */
[----:B------:R-:W-:Y:S01]  /*1560*/  LOP3.LUT R100, RZ, R3, RZ, 0x33, !PT ;  /* 0x00000003ff647212 */ /* 0x000fe200078e33ff */
[----:B-1----:R-:W-:Y:S02]  /*1570*/  IMAD R97, R6, -0x2, R97 ;  /* 0xfffffffe06617824 */ /* 0x002fe400078e0261 */
[----:B0-----:R-:W-:Y:S01]  /*1580*/  VIADD R99, R99, 0xffffffff ;  /* 0xffffffff63637836 */ /* 0x001fe20000000000 */
[----:B--2---:R-:W-:-:S07]  /*1590*/  SHF.L.U64.HI R98, R8, 0x1, R0 ;  /* 0x0000000108627819 */ /* 0x004fce0000010200 */
.L_x_162:
[----:B------:R-:W-:-:S04]  /*15a0*/  SHF.L.U32 R0, R103, 0x1f, RZ ;  /* 0x0000001f67007819 */ /* 0x000fc800000006ff */
[----:B------:R-:W0:Y:S02]  /*15b0*/  SYNCS.PHASECHK.TRANS64.TRYWAIT P0, [UR43+-0x8], R0 ;  /* 0xfffff800ff0075a7 */ /* 0x000e24000800016b */
[----:B01-34-:R-:W-:Y:S05]  /*15c0*/  @!P0 BRA `(.L_x_15) ;  /* 0x0000006400f88947 */ /* 0x01bfea0003800000 */
.L_x_187:
[----:B------:R-:W-:Y:S02]  /*15d0*/  ULDC UR4, c[0x0][0x28c] ;  /* 0x0000a30000047ab9 */ /* 0x000fe40000000800 */
[----:B------:R-:W-:-:S13]  /*15e0*/  ISETP.LT.AND P0, PT, RZ, UR4, PT ;  /* 0x00000004ff007c0c */ /* 0x000fda000bf01270 */
[----:B------:R-:W-:Y:S05]  /*15f0*/  @P0 BRA `(.L_x_16) ;  /* 0x0000000000400947 */ /* 0x000fea0003800000 */
[----:B0-----:R-:W-:Y:S01]  /*1600*/  MOV R0, 0x0 ;  /* 0x0000000000007802 */ /* 0x001fe20000000f00 */
[----:B------:R-:W-:Y:S01]  /*1610*/  ULDC.64 UR4, c[0x4][0x68] ;  /* 0x01001a0000047ab9 */ /* 0x000fe20000000a00 */
[----:B------:R-:W-:Y:S01]  /*1620*/  ULDC.64 UR6, c[0x4][0x8] ;  /* 0x0100020000067ab9 */ /* 0x000fe20000000a00 */
[----:B------:R-:W-:Y:S01]  /*1630*/  IMAD.U32 R4, RZ, RZ, UR4 ;  /* 0x00000004ff047e24 */ /* 0x000fe2000f8e00ff */
[----:B------:R0:W1:Y:S01]  /*1640*/  LDC.64 R14, c[0x4][R0] ;  /* 0x01000000000e7b82 */ /* 0x0000620000000a00 */
[----:B------:R-:W-:Y:S01]  /*1650*/  IMAD.U32 R5, RZ, RZ, UR5 ;  /* 0x00000005ff057e24 */ /* 0x000fe2000f8e00ff */
[----:B------:R-:W-:Y:S01]  /*1660*/  ULDC.64 UR4, c[0x4][0x70] ;  /* 0x01001c0000047ab9 */ /* 0x000fe20000000a00 */
[----:B------:R-:W-:Y:S02]  /*1670*/  IMAD.U32 R10, RZ, RZ, UR6 ;  /* 0x00000006ff0a7e24 */ /* 0x000fe4000f8e00ff */
[----:B------:R-:W-:Y:S02]  /*1680*/  IMAD.U32 R6, RZ, RZ, UR4 ;  /* 0x00000004ff067e24 */ /* 0x000fe4000f8e00ff */
[----:B------:R-:W-:-:S02]  /*1690*/  IMAD.U32 R7, RZ, RZ, UR5 ;  /* 0x00000005ff077e24 */ /* 0x000fc4000f8e00ff */
[----:B------:R-:W-:Y:S02]  /*16a0*/  IMAD.U32 R11, RZ, RZ, UR7 ;  /* 0x00000007ff0b7e24 */ /* 0x000fe4000f8e00ff */
[----:B------:R-:W-:Y:S02]  /*16b0*/  IMAD.MOV.U32 R8, RZ, RZ, 0x1e1 ;  /* 0x000001e1ff087424 */ /* 0x000fe400078e00ff */
[----:B------:R-:W-:Y:S02]  /*16c0*/  IMAD.MOV.U32 R12, RZ, RZ, 0x1 ;  /* 0x00000001ff0c7424 */ /* 0x000fe400078e00ff */
[----:B0-----:R-:W-:-:S07]  /*16d0*/  IMAD.MOV.U32 R13, RZ, RZ, RZ ;  /* 0x000000ffff0d7224 */ /* 0x001fce00078e00ff */
[----:B------:R-:W-:-:S07]  /*16e0*/  LEPC R20, `(.L_x_16) ;  /* 0x000000001014794e */ /* 0x000fce0000000000 */
[----:B-1---5:R-:W-:Y:S05]  /*16f0*/  CALL.ABS.NOINC R14 ;  /* 0x000000000e007343 */ /* 0x022fea0003c00000 */
.L_x_16:
[----:B------:R-:W-:-:S13]  /*1700*/  ISETP.NE.AND P0, PT, R102, 0x3, PT ;  /* 0x000000036600780c */ /* 0x000fda0003f05270 */
[----:B------:R-:W-:Y:S05]  /*1710*/  @!P0 BRA `(.L_x_17) ;  /* 0x0000000000048947 */ /* 0x000fea0003800000 */
[----:B------:R-:W-:Y:S01]  /*1720*/  BPT.TRAP 0x1 ;  /* 0x000000040000795c */ /* 0x000fe20000300000 */
.L_x_17:
[----:B0-----:R-:W-:Y:S02]  /*1730*/  IMAD.U32 R3, RZ, RZ, UR38 ;  /* 0x00000026ff037e24 */ /* 0x001fe4000f8e00ff */
[----:B------:R-:W-:-:S03]  /*1740*/  IMAD.U32 R0, RZ, RZ, UR39 ;  /* 0x00000027ff007e24 */ /* 0x000fc6000f8e00ff */
[----:B------:R-:W-:Y:S02]  /*1750*/  LEA R3, R3, UR41, 0x3 ;  /* 0x0000002903037c11 */ /* 0x000fe4000f8e18ff */
[----:B------:R-:W-:-:S04]  /*1760*/  SHF.L.U32 R0, R0, 0x1f, RZ ;  /* 0x0000001f00007819 */ /* 0x000fc800000006ff */
[----:B------:R0:W1:Y:S01]  /*1770*/  SYNCS.PHASECHK.TRANS64.TRYWAIT P1, [R3+URZ], R0 ;  /* 0x00000000030075a7 */ /* 0x000062000802017f */
[----:B------:R-:W-:Y:S05]  /*1780*/  @!P0 BRA `(.L_x_18) ;  /* 0x0000000000048947 */ /* 0x000fea0003800000 */
[----:B------:R-:W-:Y:S01]  /*1790*/  BPT.TRAP 0x1 ;  /* 0x000000040000795c */ /* 0x000fe20000300000 */
.L_x_18:
[----:B------:R-:W-:-:S05]  /*17a0*/  IMAD.U32 R4, RZ, RZ, UR42 ;  /* 0x0000002aff047e24 */ /* 0x000fca000f8e00ff */
[----:B------:R-:W-:Y:S01]  /*17b0*/  ISETP.GE.AND P2, PT, R4, 0x1, PT ;  /* 0x000000010400780c */ /* 0x000fe20003f46270 */
[----:B-1----:R-:W-:-:S12]  /*17c0*/  @P1 BRA `(.L_x_19) ;  /* 0x0000000000081947 */ /* 0x002fd80003800000 */
[----:B------:R-:W1:Y:S02]  /*17d0*/  SYNCS.PHASECHK.TRANS64.TRYWAIT P1, [R3+URZ], R0 ;  /* 0x00000000030075a7 */ /* 0x000e64000802017f */
[----:B-1----:R-:W-:Y:S05]  /*17e0*/  @!P1 BRA `(.L_x_20) ;  /* 0x0000006400889947 */ /* 0x002fea0003800000 */
.L_x_19:
[----:B------:R-:W-:Y:S05]  /*17f0*/  WARPSYNC.ALL ;  /* 0x0000000000007948 */ /* 0x000fea0003800000 */
[----:B------:R-:W-:Y:S01]  /*1800*/  UIADD3 UR4, UR41, 0x180, URZ ;  /* 0x0000018029047890 */ /* 0x000fe2000fffe03f */
[----:B------:R-:W-:Y:S01]  /*1810*/  WARPGROUP.ARRIVE ;  /* 0x00000000000079c5 */ /* 0x000fe20000000000 */
[----:B------:R-:W-:Y:S02]  /*1820*/  UIADD3 UR5, UR41, 0x1c180, URZ ;  /* 0x0001c18029057890 */ /* 0x000fe4000fffe03f */
[----:B------:R-:W-:Y:S02]  /*1830*/  USHF.R.U32.HI UR4, URZ, 0x4, UR4 ;  /* 0x000000043f047899 */ /* 0x000fe40008011604 */
[----:B------:R-:W-:-:S02]  /*1840*/  USHF.R.U32.HI UR5, URZ, 0x4, UR5 ;  /* 0x000000043f057899 */ /* 0x000fc40008011605 */
[----:B------:R-:W-:Y:S02]  /*1850*/  ULOP3.LUT UR4, UR4, 0x3fff, URZ, 0xc0, !UPT ;  /* 0x00003fff04047892 */ /* 0x000fe4000f8ec03f */
[----:B------:R-:W-:Y:S02]  /*1860*/  ULOP3.LUT UR5, UR5, 0x3fff, URZ, 0xc0, !UPT ;  /* 0x00003fff05057892 */ /* 0x000fe4000f8ec03f */
[----:B------:R-:W-:Y:S02]  /*1870*/  ULOP3.LUT UR4, UR4, 0x10000, URZ, 0xfc, !UPT ;  /* 0x0001000004047892 */ /* 0x000fe4000f8efc3f */
[----:B------:R-:W-:Y:S02]  /*1880*/  ULOP3.LUT UR5, UR5, 0x10000, URZ, 0xfc, !UPT ;  /* 0x0001000005057892 */ /* 0x000fe4000f8efc3f */
[----:B------:R-:W-:Y:S02]  /*1890*/  ULEA UR6, UR38, UR4, 0xa ;  /* 0x0000000426067291 */ /* 0x000fe4000f8e503f */
[----:B------:R-:W-:Y:S01]  /*18a0*/  ULEA UR7, UR38, UR5, 0xb ;  /* 0x0000000526077291 */ /* 0x000fe2000f8e583f */
[----:B------:R-:W-:Y:S01]  /*18b0*/  UMOV UR9, 0x40000040 ;  /* 0x4000004000097882 */ /* 0x000fe20000000000 */
[----:B------:R-:W-:-:S03]  /*18c0*/  UMOV UR11, 0x40000040 ;  /* 0x40000040000b7882 */ /* 0x000fc60000000000 */
[----:B------:R-:W-:Y:S02]  /*18d0*/  UMOV UR8, UR6 ;  /* 0x0000000600087c82 */ /* 0x000fe40008000000 */
[----:B------:R-:W-:Y:S02]  /*18e0*/  UMOV UR10, UR7 ;  /* 0x00000007000a7c82 */ /* 0x000fe40008000000 */
[----:B------:R-:W-:Y:S01]  /*18f0*/  HGMMA.64x128x8.F32.TF32 R24, gdesc[UR8], RZ, !UPT, gsb0 ;  /* 0x05e00000081879f0 */ /* 0x000fe2000c0028ff */
[----:B------:R-:W-:Y:S02]  /*1900*/  UIADD3 UR8, UR6, 0x2, URZ ;  /* 0x0000000206087890 */ /* 0x000fe4000fffe03f */
[----:B------:R-:W-:Y:S01]  /*1910*/  UIADD3 UR10, UR7, 0x2, URZ ;  /* 0x00000002070a7890 */ /* 0x000fe2000fffe03f */
[----:B------:R-:W-:Y:S01]  /*1920*/  UMOV UR9, 0x40000040 ;  /* 0x4000004000097882 */ /* 0x000fe20000000000 */
[----:B------:R-:W-:Y:S01]  /*1930*/  UMOV UR11, 0x40000040 ;  /* 0x40000040000b7882 */ /* 0x000fe20000000000 */
[----:B------:R-:W-:-:S02]  /*1940*/  WARPGROUP.DEPBAR.LE gsb0, 0x0 ;  /* 0x00008000000079c5 */ /* 0x000fc40000010000 */
[----:B------:R-:W-:-:S06]  /*1950*/  WARPGROUP.ARRIVE ;  /* 0x00000000000079c5 */ /* 0x000fcc0000000000 */
[----:B------:R-:W-:Y:S01]  /*1960*/  HGMMA.64x128x8.F32.TF32 R24, gdesc[UR8], R24, gsb0 ;  /* 0x05e00000081879f0 */ /* 0x000fe20008002818 */
[----:B------:R-:W-:Y:S02]  /*1970*/  UIADD3 UR8, UR6, 0x4, URZ ;  /* 0x0000000406087890 */ /* 0x000fe4000fffe03f */
[----:B------:R-:W-:Y:S01]  /*1980*/  UIADD3 UR10, UR7, 0x4, URZ ;  /* 0x00000004070a7890 */ /* 0x000fe2000fffe03f */
[----:B------:R-:W-:Y:S01]  /*1990*/  UMOV UR9, 0x40000040 ;  /* 0x4000004000097882 */ /* 0x000fe20000000000 */
[----:B------:R-:W-:Y:S01]  /*19a0*/  UMOV UR11, 0x40000040 ;  /* 0x40000040000b7882 */ /* 0x000fe20000000000 */
[----:B------:R-:W-:Y:S02]  /*19b0*/  WARPGROUP.DEPBAR.LE gsb0, 0x0 ;  /* 0x00008000000079c5 */ /* 0x000fe40000010000 */
        /* <DEDUP_REMOVED lines=36> */
[----:B------:R-:W-:Y:S03]  /*1c00*/  HGMMA.64x128x8.F32.TF32 R24, gdesc[UR8], R24, gsb0 ;  /* 0x05e00000081879f0 */ /* 0x000fe60008002818 */
[----:B------:R-:W-:Y:S02]  /*1c10*/  WARPGROUP.DEPBAR.LE gsb0, 0x0 ;  /* 0x00008000000079c5 */ /* 0x000fe40000010000 */
[----:B------:R-:W-:Y:S05]  /*1c20*/  @!P2 BRA `(.L_x_21) ;  /* 0x000000040080a947 */ /* 0x000fea0003800000 */
[----:B------:R-:W-:Y:S01]  /*1c30*/  UIADD3 UR6, UR38, 0x1, URZ ;  /* 0x0000000126067890 */ /* 0x000fe2000fffe03f */
[----:B01----:R-:W-:-:S03]  /*1c40*/  IMAD.U32 R0, RZ, RZ, UR42 ;  /* 0x0000002aff007e24 */ /* 0x003fc6000f8e00ff */
[----:B------:R-:W-:-:S04]  /*1c50*/  UISETP.NE.AND UP0, UPT, UR6, 0x7, UPT ;  /* 0x000000070600788c */ /* 0x000fc8000bf05270 */
[----:B------:R-:W-:Y:S02]  /*1c60*/  USEL UR7, URZ, 0x1, UP0 ;  /* 0x000000013f077887 */ /* 0x000fe40008000000 */
[----:B------:R-:W-:Y:S02]  /*1c70*/  USEL UR6, UR6, URZ, UP0 ;  /* 0x0000003f06067287 */ /* 0x000fe40008000000 */
[----:B------:R-:W-:-:S06]  /*1c80*/  ULOP3.LUT UR7, UR39, UR7, URZ, 0x3c, !UPT ;  /* 0x0000000727077292 */ /* 0x000fcc000f8e3c3f */
[----:B------:R-:W-:Y:S01]  /*1c90*/  IMAD.U32 R5, RZ, RZ, UR7 ;  /* 0x00000007ff057e24 */ /* 0x000fe2000f8e00ff */
[----:B------:R-:W-:-:S06]  /*1ca0*/  UMOV UR7, UR38 ;  /* 0x0000002600077c82 */ /* 0x000fcc0008000000 */
.L_x_28:
[----:B01----:R-:W-:Y:S05]  /*1cb0*/  @!P0 BRA `(.L_x_22) ;  /* 0x0000000000048947 */ /* 0x003fea0003800000 */
[----:B------:R-:W-:Y:S01]  /*1cc0*/  BPT.TRAP 0x1 ;  /* 0x000000040000795c */ /* 0x000fe20000300000 */
.L_x_22:
[----:B------:R-:W-:Y:S01]  /*1cd0*/  ULEA UR8, UR6, UR41, 0x3 ;  /* 0x0000002906087291 */ /* 0x000fe2000f8e183f */
[----:B------:R-:W-:-:S08]  /*1ce0*/  SHF.L.U32 R3, R5, 0x1f, RZ ;  /* 0x0000001f05037819 */ /* 0x000fd000000006ff */
[----:B------:R0:W1:Y:S01]  /*1cf0*/  SYNCS.PHASECHK.TRANS64.TRYWAIT P1, [UR8], R3 ;  /* 0x00000003ff0075a7 */ /* 0x0000620008020148 */
[----:B------:R-:W-:Y:S05]  /*1d00*/  @!P0 BRA `(.L_x_23) ;  /* 0x0000000000048947 */ /* 0x000fea0003800000 */
[----:B------:R-:W-:Y:S01]  /*1d10*/  BPT.TRAP 0x1 ;  /* 0x000000040000795c */ /* 0x000fe20000300000 */
.L_x_23:
[----:B-1----:R-:W-:Y:S05]  /*1d20*/  @P1 BRA `(.L_x_24) ;  /* 0x0000000000081947 */ /* 0x002fea0003800000 */
[----:B------:R-:W1:Y:S02]  /*1d30*/  SYNCS.PHASECHK.TRANS64.TRYWAIT P1, [UR8], R3 ;  /* 0x00000003ff0075a7 */ /* 0x000e640008020148 */
[----:B-1----:R-:W-:Y:S05]  /*1d40*/  @!P1 BRA `(.L_x_25) ;  /* 0x0000006000449947 */ /* 0x002fea0003800000 */
.L_x_24:
[----:B------:R-:W-:Y:S01]  /*1d50*/  ULEA UR13, UR6, UR4, 0xa ;  /* 0x00000004060d7291 */ /* 0x000fe2000f8e503f */
[----:B------:R-:W-:Y:S01]  /*1d60*/  WARPGROUP.ARRIVE ;  /* 0x00000000000079c5 */ /* 0x000fe20000000000 */
[----:B------:R-:W-:Y:S01]  /*1d70*/  ULEA UR12, UR6, UR5, 0xb ;  /* 0x00000005060c7291 */ /* 0x000fe2000f8e583f */
[----:B------:R-:W-:Y:S01]  /*1d80*/  UMOV UR9, 0x40000040 ;  /* 0x4000004000097882 */ /* 0x000fe20000000000 */
[----:B------:R-:W-:-:S03]  /*1d90*/  UMOV UR11, 0x40000040 ;  /* 0x40000040000b7882 */ /* 0x000fc60000000000 */
[----:B------:R-:W-:Y:S02]  /*1da0*/  UMOV UR8, UR13 ;  /* 0x0000000d00087c82 */ /* 0x000fe40008000000 */
[----:B------:R-:W-:Y:S02]  /*1db0*/  UMOV UR10, UR12 ;  /* 0x0000000c000a7c82 */ /* 0x000fe40008000000 */
[----:B------:R-:W-:Y:S01]  /*1dc0*/  HGMMA.64x128x8.F32.TF32 R24, gdesc[UR8], R24, gsb0 ;  /* 0x05e00000081879f0 */ /* 0x000fe20008002818 */
        /* <DEDUP_REMOVED lines=51> */
[----:B------:R-:W-:Y:S01]  /*2100*/  BPT.TRAP 0x1 ;  /* 0x000000040000795c */ /* 0x000fe20000300000 */
.L_x_26:
[----:B------:R-:W-:Y:S01]  /*2110*/  ULEA UR8, UR7, UR41, 0x3 ;  /* 0x0000002907087291 */ /* 0x000fe2000f8e183f */
[----:B------:R-:W-:-:S03]  /*2120*/  ISETP.GT.U32.AND P1, PT, R23, 0x1, PT ;  /* 0x000000011700780c */ /* 0x000fc60003f24070 */
[----:B------:R-:W-:-:S04]  /*2130*/  UIADD3 UR8, UR8, 0x38, URZ ;  /* 0x0000003808087890 */ /* 0x000fc8000fffe03f */
[----:B------:R-:W-:-:S09]  /*2140*/  UPRMT UR8, URZ, 0x654, UR8 ;  /* 0x000006543f087896 */ /* 0x000fd20008000008 */
[----:B------:R-:W-:Y:S01]  /*2150*/  SYNCS.ARRIVE.TRANS64.RED.A1T0 RZ, [UR8], RZ ;  /* 0x000000ffffff79a7 */ /* 0x000fe20008100408 */
[----:B------:R-:W-:Y:S05]  /*2160*/  @P1 BRA `(.L_x_27) ;  /* 0x0000000000041947 */ /* 0x000fea0003800000 */
[----:B------:R-:W-:Y:S01]  /*2170*/  BPT.TRAP 0x1 ;  /* 0x000000040000795c */ /* 0x000fe20000300000 */
.L_x_27:
[----:B------:R-:W-:Y:S01]  /*2180*/  UIADD3 UR6, UR6, 0x1, URZ ;  /* 0x0000000106067890 */ /* 0x000fe2000fffe03f */
[C---:B------:R-:W-:Y:S01]  /*2190*/  ISETP.GT.AND P1, PT, R0.reuse, 0x1, PT ;  /* 0x000000010000780c */ /* 0x040fe20003f24270 */
[----:B------:R-:W-:Y:S01]  /*21a0*/  UIADD3 UR7, UR7, 0x1, URZ ;  /* 0x0000000107077890 */ /* 0x000fe2000fffe03f */
[----:B------:R-:W-:Y:S01]  /*21b0*/  VIADD R0, R0, 0xffffffff ;  /* 0xffffffff00007836 */ /* 0x000fe20000000000 */
[----:B------:R-:W-:Y:S02]  /*21c0*/  UISETP.NE.AND UP0, UPT, UR6, 0x7, UPT ;  /* 0x000000070600788c */ /* 0x000fe4000bf05270 */
[----:B------:R-:W-:Y:S02]  /*21d0*/  UISETP.NE.AND UP1, UPT, UR7, 0x7, UPT ;  /* 0x000000070700788c */ /* 0x000fe4000bf25270 */
[----:B------:R-:W-:Y:S02]  /*21e0*/  USEL UR8, URZ, 0x1, UP0 ;  /* 0x000000013f087887 */ /* 0x000fe40008000000 */
[----:B------:R-:W-:-:S02]  /*21f0*/  USEL UR6, UR6, URZ, UP0 ;  /* 0x0000003f06067287 */ /* 0x000fc40008000000 */
[----:B------:R-:W-:Y:S02]  /*2200*/  USEL UR7, UR7, URZ, UP1 ;  /* 0x0000003f07077287 */ /* 0x000fe40008800000 */
[----:B------:R-:W-:Y:S01]  /*2210*/  LOP3.LUT R5, R5, UR8, RZ, 0x3c, !PT ;  /* 0x0000000805057c12 */ /* 0x000fe2000f8e3cff */
[----:B------:R-:W-:Y:S09]  /*2220*/  @P1 BRA `(.L_x_28) ;  /* 0xfffffff800a01947 */ /* 0x000ff2000383ffff */
.L_x_21:
[----:B01----:R-:W0:Y:S01]  /*2230*/  LDC R0, c[0x0][0x28c] ;  /* 0x0000a300ff007b82 */ /* 0x003e220000000800 */
[----:B------:R-:W-:-:S04]  /*2240*/  IMAD.U32 R3, RZ, RZ, UR47 ;  /* 0x0000002fff037e24 */ /* 0x000fc8000f8e00ff */
[----:B------:R1:W-:Y:S01]  /*2250*/  SYNCS.ARRIVE.TRANS64.A1T0 RZ, [R3+UR46], RZ ;  /* 0x000000ff03ff79a7 */ /* 0x0003e2000810002e */
[----:B0-----:R-:W-:-:S13]  /*2260*/  ISETP.GE.AND P1, PT, R0, 0x1, PT ;  /* 0x000000010000780c */ /* 0x001fda0003f26270 */
[----:B-1----:R-:W-:Y:S05]  /*2270*/  @!P1 BRA `(.L_x_29) ;  /* 0x00000000003c9947 */ /* 0x002fea0003800000 */
[----:B------:R-:W-:Y:S05]  /*2280*/  @!P0 BRA `(.L_x_30) ;  /* 0x0000000000048947 */ /* 0x000fea0003800000 */
[----:B------:R-:W-:Y:S01]  /*2290*/  BPT.TRAP 0x1 ;  /* 0x000000040000795c */ /* 0x000fe20000300000 */
.L_x_30:
[----:B------:R-:W-:Y:S01]  /*22a0*/  UIADD3 UR6, UR38, UR42, URZ ;  /* 0x0000002a26067290 */ /* 0x000fe2000fffe03f */
[----:B------:R-:W-:-:S03]  /*22b0*/  ISETP.GT.U32.AND P0, PT, R23, 0x1, PT ;  /* 0x000000011700780c */ /* 0x000fc60003f04070 */
[----:B------:R-:W-:-:S04]  /*22c0*/  UIMAD.WIDE.U32 UR4, UR6, 0x24924925, URZ ;  /* 0x24924925060478a5 */ /* 0x000fc8000f8e003f */
[----:B------:R-:W-:-:S04]  /*22d0*/  UIADD3 UR4, UR6, -UR5, URZ ;  /* 0x8000000506047290 */ /* 0x000fc8000fffe03f */
[----:B------:R-:W-:-:S04]  /*22e0*/  ULEA.HI UR4, UR4, UR5, URZ, 0x1f ;  /* 0x0000000504047291 */ /* 0x000fc8000f8ff83f */
[----:B------:R-:W-:-:S04]  /*22f0*/  USHF.R.U32.HI UR4, URZ, 0x2, UR4 ;  /* 0x000000023f047899 */ /* 0x000fc80008011604 */
[----:B------:R-:W-:-:S04]  /*2300*/  UIMAD UR4, UR4, -0x7, UR6 ;  /* 0xfffffff9040478a4 */ /* 0x000fc8000f8e0206 */
[----:B------:R-:W-:-:S04]  /*2310*/  ULEA UR4, UR4, UR41, 0x3 ;  /* 0x0000002904047291 */ /* 0x000fc8000f8e183f */
[----:B------:R-:W-:-:S04]  /*2320*/  UIADD3 UR4, UR4, 0x38, URZ ;  /* 0x0000003804047890 */ /* 0x000fc8000fffe03f */
[----:B------:R-:W-:-:S09]  /*2330*/  UPRMT UR4, URZ, 0x654, UR4 ;  /* 0x000006543f047896 */ /* 0x000fd20008000004 */
[----:B------:R-:W-:Y:S01]  /*2340*/  SYNCS.ARRIVE.TRANS64.RED.A1T0 RZ, [UR4], RZ ;  /* 0x000000ffffff79a7 */ /* 0x000fe20008100404 */
[----:B------:R-:W-:Y:S05]  /*2350*/  @P0 BRA `(.L_x_29) ;  /* 0x0000000000040947 */ /* 0x000fea0003800000 */
[----:B------:R-:W-:Y:S01]  /*2360*/  BPT.TRAP 0x1 ;  /* 0x000000040000795c */ /* 0x000fe20000300000 */
.L_x_29:
[----:B------:R-:W-:Y:S01]  /*2370*/  SHF.L.U32 R0, R103, 0x1f, RZ ;  /* 0x0000001f67007819 */ /* 0x000fe200000006ff */
[----:B------:R-:W-:Y:S01]  /*2380*/  UISETP.GE.U32.AND UP1, UPT, UR45, 0x7, UPT ;  /* 0x000000072d00788c */ /* 0x000fe2000bf26070 */
[----:B------:R-:W-:Y:S01]  /*2390*/  SHF.R.S32.HI R9, RZ, 0x1f, R19 ;  /* 0x0000001fff097819 */ /* 0x000fe20000011413 */
[----:B------:R-:W-:Y:S01]  /*23a0*/  UIADD3 UR38, UR38, UR45, URZ ;  /* 0x0000002d26267290 */ /* 0x000fe2000fffe03f */
[----:B------:R-:W0:Y:S03]  /*23b0*/  SYNCS.PHASECHK.TRANS64.TRYWAIT P0, [UR43+0x8], R0 ;  /* 0x00000800ff0075a7 */ /* 0x000e26000800016b */
[----:B------:R-:W-:-:S04]  /*23c0*/  UISETP.GT.U32.AND UP0, UPT, UR38, 0x6, UPT ;  /* 0x000000062600788c */ /* 0x000fc8000bf04070 */
[----:B------:R-:W-:Y:S02]  /*23d0*/  UISETP.LT.U32.AND UP0, UPT, UR45, 0x7, UP0 ;  /* 0x000000072d00788c */ /* 0x000fe40008701070 */
[----:B------:R-:W-:Y:S02]  /*23e0*/  @UP1 UIMAD.WIDE.U32 UR4, UR38, 0x24924925, URZ ;  /* 0x24924925260418a5 */ /* 0x000fe4000f8e003f */
[----:B------:R-:W-:Y:S02]  /*23f0*/  USEL UR6, URZ, 0x1, !UP0 ;  /* 0x000000013f067887 */ /* 0x000fe4000c000000 */
[----:B------:R-:W-:Y:S02]  /*2400*/  @UP1 UIADD3 UR4, UR38, -UR5, URZ ;  /* 0x8000000526041290 */ /* 0x000fe4000fffe03f */
[----:B------:R-:W-:Y:S02]  /*2410*/  ULOP3.LUT UR39, UR39, UR6, URZ, 0x3c, !UPT ;  /* 0x0000000627277292 */ /* 0x000fe4000f8e3c3f */
[----:B------:R-:W-:-:S04]  /*2420*/  @UP1 ULEA.HI UR4, UR4, UR5, URZ, 0x1f ;  /* 0x0000000504041291 */ /* 0x000fc8000f8ff83f */
[----:B------:R-:W-:-:S04]  /*2430*/  @UP1 USHF.R.U32.HI UR4, URZ, 0x2, UR4 ;  /* 0x000000023f041899 */ /* 0x000fc80008011604 */
[----:B------:R-:W-:Y:S01]  /*2440*/  @UP1 ULOP3.LUT UR39, UR39, 0x1, UR4, 0x78, !UPT ;  /* 0x0000000127271892 */ /* 0x000fe2000f8e7804 */
[----:B0-----:R-:W-:Y:S11]  /*2450*/  @!P0 BRA `(.L_x_31) ;  /* 0x0000005800988947 */ /* 0x001ff60003800000 */
.L_x_188:
[----:B------:R-:W-:Y:S01]  /*2460*/  ULDC.64 UR4, c[0x0][0x5d0] ;  /* 0x0001740000047ab9 */ /* 0x000fe20000000a00 */
[----:B------:R-:W-:Y:S01]  /*2470*/  ULDC UR6, c[0x0][0x284] ;  /* 0x0000a10000067ab9 */ /* 0x000fe20000000800 */
[----:B0-----:R-:W-:Y:S02]  /*2480*/  IMAD R0, R9, UR4, RZ ;  /* 0x0000000409007c24 */ /* 0x001fe4000f8e02ff */
[----:B------:R-:W-:Y:S02]  /*2490*/  IMAD.SHL.U32 R12, R18, 0x80, RZ ;  /* 0x00000080120c7824 */ /* 0x000fe400078e00ff */
[C---:B------:R-:W-:Y:S02]  /*24a0*/  IMAD R3, R19.reuse, UR5, R0 ;  /* 0x0000000513037c24 */ /* 0x040fe4000f8e0200 */
[----:B------:R-:W-:Y:S01]  /*24b0*/  IMAD.SHL.U32 R0, R22, 0x40, RZ ;  /* 0x0000004016007824 */ /* 0x000fe200078e00ff */
[----:B------:R-:W-:Y:S01]  /*24c0*/  SHF.R.S32.HI R13, RZ, 0x1f, R12 ;  /* 0x0000001fff0d7819 */ /* 0x000fe2000001140c */
[----:B------:R-:W-:Y:S01]  /*24d0*/  IMAD.WIDE.U32 R4, R19, UR4, R92 ;  /* 0x0000000413047c25 */ /* 0x000fe2000f8e005c */
[----:B------:R-:W-:-:S02]  /*24e0*/  ULDC.64 UR4, c[0x0][0x5c8] ;  /* 0x0001720000047ab9 */ /* 0x000fc40000000a00 */
[----:B------:R-:W-:Y:S01]  /*24f0*/  ISETP.GE.AND P0, PT, R0, UR6, PT ;  /* 0x0000000600007c0c */ /* 0x000fe2000bf06270 */
[----:B------:R-:W-:Y:S01]  /*2500*/  ULDC UR6, c[0x0][0x288] ;  /* 0x0000a20000067ab9 */ /* 0x000fe20000000800 */
[----:B------:R-:W-:Y:S01]  /*2510*/  IADD3 R4, P1, R12, R4, RZ ;  /* 0x000000040c047210 */ /* 0x000fe20007f3e0ff */
[----:B------:R-:W-:Y:S01]  /*2520*/  IMAD.WIDE R20, R22, 0x40, R90 ;  /* 0x0000004016147825 */ /* 0x000fe200078e025a */
[----:B------:R-:W-:Y:S02]  /*2530*/  ISETP.GE.OR P0, PT, R12, UR6, P0 ;  /* 0x000000060c007c0c */ /* 0x000fe40008706670 */
[----:B------:R-:W-:Y:S01]  /*2540*/  IADD3.X R5, R13, R5, R3, P1, !PT ;  /* 0x000000050d057210 */ /* 0x000fe20000ffe403 */
[----:B------:R-:W-:-:S04]  /*2550*/  IMAD R7, R21, UR4, RZ ;  /* 0x0000000415077c24 */ /* 0x000fc8000f8e02ff */
[C---:B------:R-:W-:Y:S02]  /*2560*/  IMAD R7, R20.reuse, UR5, R7 ;  /* 0x0000000514077c24 */ /* 0x040fe4000f8e0207 */
[----:B------:R-:W-:-:S04]  /*2570*/  IMAD.WIDE.U32 R104, R20, UR4, R4 ;  /* 0x0000000414687c25 */ /* 0x000fc8000f8e0004 */
[----:B------:R-:W-:Y:S05]  /*2580*/  @P0 BRA `(.L_x_32) ;  /* 0x0000003c00d80947 */ /* 0x000fea0003800000 */
[----:B-----5:R-:W-:Y:S01]  /*2590*/  FSETP.NEU.AND P1, PT, R89, RZ, PT ;  /* 0x000000ff5900720b */ /* 0x020fe20003f2d000 */
[----:B------:R-:W-:Y:S01]  /*25a0*/  IMAD.IADD R3, R97, 0x1, -R12 ;  /* 0x0000000161037824 */ /* 0x000fe200078e0a0c */
[----:B------:R-:W-:Y:S01]  /*25b0*/  BSSY B0, `(.L_x_32) ;  /* 0x00003f3000007945 */ /* 0x000fe20003800000 */
[----:B------:R-:W-:Y:S02]  /*25c0*/  IMAD.IADD R0, R101, 0x1, -R0 ;  /* 0x0000000165007824 */ /* 0x000fe400078e0a00 */
[----:B------:R-:W-:Y:S01]  /*25d0*/  IMAD.IADD R113, R105, 0x1, R7 ;  /* 0x0000000169717824 */ /* 0x000fe200078e0207 */
[----:B------:R-:W-:-:S04]  /*25e0*/  ISETP.GT.AND P0, PT, R3, RZ, PT ;  /* 0x000000ff0300720c */ /* 0x000fc80003f04270 */
[----:B------:R-:W-:-:S03]  /*25f0*/  ISETP.GT.AND P2, PT, R0, RZ, P0 ;  /* 0x000000ff0000720c */ /* 0x000fc60000744270 */
[----:B------:R-:W-:Y:S10]  /*2600*/  @!P1 BRA `(.L_x_33) ;  /* 0x0000002c001c9947 */ /* 0x000ff40003800000 */
[----:B------:R-:W0:Y:S01]  /*2610*/  LDC.64 R106, c[0x0][0x5b8] ;  /* 0x00016e00ff6a7b82 */ /* 0x000e220000000a00 */
[----:B------:R-:W-:-:S07]  /*2620*/  ULDC.64 UR4, c[0x0][0x5c0] ;  /* 0x0001700000047ab9 */ /* 0x000fce0000000a00 */
[----:B------:R-:W1:Y:S08]  /*2630*/  LDC.64 R108, c[0x0][0x5b0] ;  /* 0x00016c00ff6c7b82 */ /* 0x000e700000000a00 */
[----:B------:R-:W2:Y:S01]  /*2640*/  LDC.64 R110, c[0x0][0x5a8] ;  /* 0x00016a00ff6e7b82 */ /* 0x000ea20000000a00 */
[-C--:B0-----:R-:W-:Y:S02]  /*2650*/  IMAD R6, R9, R106.reuse, RZ ;  /* 0x0000006a09067224 */ /* 0x081fe400078e02ff */
[----:B------:R-:W-:-:S04]  /*2660*/  IMAD.WIDE.U32 R4, R19, R106, R92 ;  /* 0x0000006a13047225 */ /* 0x000fc800078e005c */
[----:B------:R-:W-:Y:S01]  /*2670*/  IMAD R105, R19, R107, R6 ;  /* 0x0000006b13697224 */ /* 0x000fe200078e0206 */
[----:B------:R-:W-:Y:S01]  /*2680*/  IADD3 R6, P1, R12, R4, RZ ;  /* 0x000000040c067210 */ /* 0x000fe20007f3e0ff */
[----:B-1----:R-:W-:-:S03]  /*2690*/  IMAD R4, R21, R108, RZ ;  /* 0x0000006c15047224 */ /* 0x002fc600078e02ff */
[----:B------:R-:W-:Y:S01]  /*26a0*/  IADD3.X R7, R13, R5, R105, P1, !PT ;  /* 0x000000050d077210 */ /* 0x000fe20000ffe469 */
[C---:B------:R-:W-:Y:S02]  /*26b0*/  IMAD R21, R20.reuse, R109, R4 ;  /* 0x0000006d14157224 */ /* 0x040fe400078e0204 */
[----:B------:R-:W-:-:S04]  /*26c0*/  IMAD.WIDE.U32 R4, R20, R108, R6 ;  /* 0x0000006c14047225 */ /* 0x000fc800078e0006 */
[----:B------:R-:W-:Y:S01]  /*26d0*/  IMAD.IADD R5, R5, 0x1, R21 ;  /* 0x0000000105057824 */ /* 0x000fe200078e0215 */
[----:B--2---:R-:W-:-:S04]  /*26e0*/  LEA R10, P1, R4, R110, 0x2 ;  /* 0x0000006e040a7211 */ /* 0x004fc800078210ff */
[----:B------:R-:W-:-:S05]  /*26f0*/  LEA.HI.X R11, R4, R111, R5, 0x2, P1 ;  /* 0x0000006f040b7211 */ /* 0x000fca00008f1405 */
[----:B------:R0:W2:Y:S01]  /*2700*/  @P2 LDG.E.LTC128B R18, desc[UR36][R10.64] ;  /* 0x000000240a122981 */ /* 0x0000a2000c1e1920 */
[----:B------:R-:W-:Y:S01]  /*2710*/  IMAD.WIDE.U32 R4, R20, R108, R12 ;  /* 0x0000006c14047225 */ /* 0x000fe200078e000c */
[----:B------:R-:W-:Y:S01]  /*2720*/  LEA R8, P3, R104, UR4, 0x2 ;  /* 0x0000000468087c11 */ /* 0x000fe2000f8610ff */
[----:B------:R-:W-:Y:S01]  /*2730*/  BSSY B1, `(.L_x_34) ;  /* 0x0000014000017945 */ /* 0x000fe20003800000 */
[----:B------:R-:W-:Y:S02]  /*2740*/  IADD3 R14, P1, R92, R4, RZ ;  /* 0x000000045c0e7210 */ /* 0x000fe40007f3e0ff */
[----:B------:R-:W-:Y:S02]  /*2750*/  LEA.HI.X R9, R104, UR5, R113, 0x2, P3 ;  /* 0x0000000568097c11 */ /* 0x000fe400098f1471 */
[----:B------:R-:W-:Y:S01]  /*2760*/  IADD3.X R15, R93, R21, R5, P1, !PT ;  /* 0x000000155d0f7210 */ /* 0x000fe20000ffe405 */
[----:B0-----:R-:W-:Y:S01]  /*2770*/  IMAD.SHL.U32 R10, R108, 0x8, RZ ;  /* 0x000000086c0a7824 */ /* 0x001fe200078e00ff */
[----:B------:R-:W-:-:S02]  /*2780*/  ISETP.GT.AND P1, PT, R3, 0x1, PT ;  /* 0x000000010300780c */ /* 0x000fc40003f24270 */
[----:B------:R-:W-:Y:S01]  /*2790*/  SHF.L.U64.HI R11, R108, 0x3, R109 ;  /* 0x000000036c0b7819 */ /* 0x000fe2000001026d */
[----:B------:R-:W-:Y:S01]  /*27a0*/  IMAD.WIDE.U32 R14, R19, R106, R14 ;  /* 0x0000006a130e7225 */ /* 0x000fe200078e000e */
[----:B------:R-:W-:-:S03]  /*27b0*/  ISETP.GT.AND P3, PT, R0, RZ, P1 ;  /* 0x000000ff0000720c */ /* 0x000fc60000f64270 */
[----:B------:R-:W-:Y:S01]  /*27c0*/  IMAD.WIDE.U32 R10, R20, R108, R10 ;  /* 0x0000006c140a7225 */ /* 0x000fe200078e000a */
[----:B--2---:R-:W-:-:S05]  /*27d0*/  LOP3.LUT R4, R18, 0xffffe000, RZ, 0xc0, !PT ;  /* 0xffffe00012047812 */ /* 0x004fca00078ec0ff */
[----:B------:R-:W-:Y:S01]  /*27e0*/  FMUL R5, R4, R89 ;  /* 0x0000005904057220 */ /* 0x000fe20000400000 */
[----:B------:R-:W-:-:S03]  /*27f0*/  LEA R4, P4, R14, R110, 0x2 ;  /* 0x0000006e0e047211 */ /* 0x000fc600078810ff */
[----:B------:R-:W-:Y:S01]  /*2800*/  FFMA R107, R24, R88, R5 ;  /* 0x00000058186b7223 */ /* 0x000fe20000000005 */
[----:B------:R-:W-:-:S04]  /*2810*/  IMAD.IADD R5, R105, 0x1, R15 ;  /* 0x0000000169057824 */ /* 0x000fc800078e020f */
[----:B------:R-:W-:Y:S02]  /*2820*/  F2FP.TF32.F32.PACK_B R107, R107 ;  /* 0x0000006bff6b723e */ /* 0x000fe400024050ff */
[----:B------:R-:W-:-:S03]  /*2830*/  LEA.HI.X R5, R14, R111, R5, 0x2, P4 ;  /* 0x0000006f0e057211 */ /* 0x000fc600020f1405 */
[----:B------:R0:W-:Y:S01]  /*2840*/  @P2 STG.E desc[UR36][R8.64], R107 ;  /* 0x0000006b08002986 */ /* 0x0001e2000c101924 */
[----:B------:R-:W-:Y:S05]  /*2850*/  @!P3 BRA `(.L_x_35) ;  /* 0x000000000004b947 */ /* 0x000fea0003800000 */
[----:B------:R1:W5:Y:S02]  /*2860*/  LDG.E.LTC128B R18, desc[UR36][R4.64+0x4] ;  /* 0x0000042404127981 */ /* 0x000364000c1e1920 */
.L_x_35:
[----:B------:R-:W-:Y:S05]  /*2870*/  BSYNC B1 ;  /* 0x0000000000017941 */ /* 0x000fea0003800000 */
.L_x_34:
[----:B-----5:R-:W-:Y:S01]  /*2880*/  LOP3.LUT R14, R18, 0xffffe000, RZ, 0xc0, !PT ;  /* 0xffffe000120e7812 */ /* 0x020fe200078ec0ff */
[----:B------:R-:W-:Y:S01]  /*2890*/  IMAD.IADD R21, R21, 0x1, R11 ;  /* 0x0000000115157824 */ /* 0x000fe200078e020b */
[----:B------:R-:W-:Y:S02]  /*28a0*/  IADD3 R6, P2, R6, R10, RZ ;  /* 0x0000000a06067210 */ /* 0x000fe40007f5e0ff */
[----:B------:R-:W-:Y:S01]  /*28b0*/  ISETP.GT.AND P0, PT, R0, 0x8, P0 ;  /* 0x000000080000780c */ /* 0x000fe20000704270 */
[----:B------:R-:W-:Y:S02]  /*28c0*/  FMUL R14, R14, R89 ;  /* 0x000000590e0e7220 */ /* 0x000fe40000400000 */
[----:B------:R-:W-:Y:S02]  /*28d0*/  IMAD.X R7, R21, 0x1, R7, P2 ;  /* 0x0000000115077824 */ /* 0x000fe400010e0607 */
[----:B------:R-:W-:Y:S01]  /*28e0*/  FFMA R25, R25, R88, R14 ;  /* 0x0000005819197223 */ /* 0x000fe2000000000e */
[----:B------:R-:W-:-:S04]  /*28f0*/  LEA R14, P2, R6, R110, 0x2 ;  /* 0x0000006e060e7211 */ /* 0x000fc800078410ff */
[----:B------:R-:W-:Y:S01]  /*2900*/  LEA.HI.X R15, R6, R111, R7, 0x2, P2 ;  /* 0x0000006f060f7211 */ /* 0x000fe200010f1407 */
[----:B------:R-:W-:Y:S01]  /*2910*/  @P3 IMAD.MOV.U32 R6, RZ, RZ, R8 ;  /* 0x000000ffff063224 */ /* 0x000fe200078e0008 */
[----:B------:R-:W-:Y:S01]  /*2920*/  F2FP.TF32.F32.PACK_B R25, R25 ;  /* 0x00000019ff19723e */ /* 0x000fe200024050ff */
[----:B------:R-:W-:-:S05]  /*2930*/  @P3 IMAD.MOV.U32 R7, RZ, RZ, R9 ;  /* 0x000000ffff073224 */ /* 0x000fca00078e0009 */
[----:B------:R2:W-:Y:S04]  /*2940*/  @P3 STG.E desc[UR36][R6.64+0x4], R25 ;  /* 0x0000041906003986 */ /* 0x0005e8000c101924 */
[----:B------:R-:W3:Y:S01]  /*2950*/  @P0 LDG.E.LTC128B R18, desc[UR36][R14.64] ;  /* 0x000000240e120981 */ /* 0x000ee2000c1e1920 */
[----:B------:R-:W-:Y:S01]  /*2960*/  IADD3 R12, P2, P3, R92, R10, R12 ;  /* 0x0000000a5c0c7210 */ /* 0x000fe20007b5e00c */
[----:B------:R-:W-:Y:S01]  /*2970*/  BSSY B1, `(.L_x_36) ;  /* 0x0000011000017945 */ /* 0x000fe20003800000 */
[----:B------:R-:W-:Y:S02]  /*2980*/  ISETP.GT.AND P1, PT, R0, 0x8, P1 ;  /* 0x000000080000780c */ /* 0x000fe40000f24270 */
[----:B------:R-:W-:-:S03]  /*2990*/  IADD3.X R13, R93, R21, R13, P2, P3 ;  /* 0x000000155d0d7210 */ /* 0x000fc600017e640d */
[----:B------:R-:W-:Y:S01]  /*29a0*/  IMAD.WIDE.U32 R12, R19, R106, R12 ;  /* 0x0000006a130c7225 */ /* 0x000fe200078e000c */
[----:B------:R-:W-:-:S03]  /*29b0*/  SHF.L.U64.HI R19, R94, 0x2, R95 ;  /* 0x000000025e137819 */ /* 0x000fc6000001025f */
[----:B------:R-:W-:Y:S01]  /*29c0*/  IMAD.IADD R13, R105, 0x1, R13 ;  /* 0x00000001690d7824 */ /* 0x000fe200078e020d */
[----:B--2---:R-:W-:-:S04]  /*29d0*/  LEA R6, P3, R12, R110, 0x2 ;  /* 0x0000006e0c067211 */ /* 0x004fc800078610ff */
[----:B------:R-:W-:Y:S02]  /*29e0*/  LEA.HI.X R7, R12, R111, R13, 0x2, P3 ;  /* 0x0000006f0c077211 */ /* 0x000fe400018f140d */
[----:B---3--:R-:W-:-:S05]  /*29f0*/  LOP3.LUT R10, R18, 0xffffe000, RZ, 0xc0, !PT ;  /* 0xffffe000120a7812 */ /* 0x008fca00078ec0ff */
[----:B------:R-:W-:Y:S01]  /*2a00*/  FMUL R11, R10, R89 ;  /* 0x000000590a0b7220 */ /* 0x000fe20000400000 */
[----:B------:R-:W-:-:S03]  /*2a10*/  LEA R10, P2, R94, R8, 0x2 ;  /* 0x000000085e0a7211 */ /* 0x000fc600078410ff */
[----:B------:R-:W-:Y:S02]  /*2a20*/  FFMA R21, R26, R88, R11 ;  /* 0x000000581a157223 */ /* 0x000fe4000000000b */
[----:B------:R-:W-:-:S03]  /*2a30*/  IMAD.X R11, R19, 0x1, R9, P2 ;  /* 0x00000001130b7824 */ /* 0x000fc600010e0609 */
[----:B------:R-:W-:-:S05]  /*2a40*/  F2FP.TF32.F32.PACK_B R21, R21 ;  /* 0x00000015ff15723e */ /* 0x000fca00024050ff */
[----:B------:R2:W-:Y:S01]  /*2a50*/  @P0 STG.E desc[UR36][R10.64], R21 ;  /* 0x000000150a000986 */ /* 0x0005e2000c101924 */
[----:B------:R-:W-:Y:S05]  /*2a60*/  @!P1 BRA `(.L_x_37) ;  /* 0x0000000000049947 */ /* 0x000fea0003800000 */
[----:B------:R3:W5:Y:S02]  /*2a70*/  LDG.E.LTC128B R18, desc[UR36][R6.64+0x4] ;  /* 0x0000042406127981 */ /* 0x000764000c1e1920 */
.L_x_37:
[----:B------:R-:W-:Y:S05]  /*2a80*/  BSYNC B1 ;  /* 0x0000000000017941 */ /* 0x000fea0003800000 */
.L_x_36:
[----:B-----5:R-:W-:Y:S01]  /*2a90*/  LOP3.LUT R12, R18, 0xffffe000, RZ, 0xc0, !PT ;  /* 0xffffe000120c7812 */ /* 0x020fe200078ec0ff */
[----:B------:R-:W-:Y:S01]  /*2aa0*/  BSSY B1, `(.L_x_38) ;  /* 0x0000009000017945 */ /* 0x000fe20003800000 */
[----:B------:R-:W-:-:S03]  /*2ab0*/  ISETP.GT.AND P0, PT, R3, 0x8, PT ;  /* 0x000000080300780c */ /* 0x000fc60003f04270 */
[----:B------:R-:W-:Y:S01]  /*2ac0*/  FMUL R12, R12, R89 ;  /* 0x000000590c0c7220 */ /* 0x000fe20000400000 */
[----:B------:R-:W-:-:S03]  /*2ad0*/  ISETP.GT.AND P2, PT, R0, RZ, P0 ;  /* 0x000000ff0000720c */ /* 0x000fc60000744270 */
[----:B------:R-:W-:-:S05]  /*2ae0*/  FFMA R27, R27, R88, R12 ;  /* 0x000000581b1b7223 */ /* 0x000fca000000000c */
[----:B------:R-:W-:-:S05]  /*2af0*/  F2FP.TF32.F32.PACK_B R27, R27 ;  /* 0x0000001bff1b723e */ /* 0x000fca00024050ff */
[----:B------:R4:W-:Y:S01]  /*2b00*/  @P1 STG.E desc[UR36][R10.64+0x4], R27 ;  /* 0x0000041b0a001986 */ /* 0x0009e2000c101924 */
[----:B------:R-:W-:Y:S05]  /*2b10*/  @!P2 BRA `(.L_x_39) ;  /* 0x000000000004a947 */ /* 0x000fea0003800000 */
[----:B------:R0:W5:Y:S02]  /*2b20*/  LDG.E.LTC128B R18, desc[UR36][R4.64+0x20] ;  /* 0x0000202404127981 */ /* 0x000164000c1e1920 */
.L_x_39:
[----:B------:R-:W-:Y:S05]  /*2b30*/  BSYNC B1 ;  /* 0x0000000000017941 */ /* 0x000fea0003800000 */
.L_x_38:
        /* <DEDUP_REMOVED lines=10> */
.L_x_41:
[----:B------:R-:W-:Y:S05]  /*2be0*/  BSYNC B1 ;  /* 0x0000000000017941 */ /* 0x000fea0003800000 */
.L_x_40:
[----:B-----5:R-:W-:Y:S01]  /*2bf0*/  LOP3.LUT R12, R18, 0xffffe000, RZ, 0xc0, !PT ;  /* 0xffffe000120c7812 */ /* 0x020fe200078ec0ff */
[----:B------:R-:W-:Y:S01]  /*2c00*/  BSSY B1, `(.L_x_42) ;  /* 0x0000008000017945 */ /* 0x000fe20003800000 */
[----:B------:R-:W-:-:S03]  /*2c10*/  ISETP.GT.AND P0, PT, R0, 0x8, P0 ;  /* 0x000000080000780c */ /* 0x000fc60000704270 */
[----:B------:R-:W-:-:S04]  /*2c20*/  FMUL R12, R12, R89 ;  /* 0x000000590c0c7220 */ /* 0x000fc80000400000 */
[----:B------:R-:W-:-:S05]  /*2c30*/  FFMA R29, R29, R88, R12 ;  /* 0x000000581d1d7223 */ /* 0x000fca000000000c */
[----:B------:R-:W-:-:S05]  /*2c40*/  F2FP.TF32.F32.PACK_B R29, R29 ;  /* 0x0000001dff1d723e */ /* 0x000fca00024050ff */
[----:B------:R0:W-:Y:S01]  /*2c50*/  @P3 STG.E desc[UR36][R8.64+0x24], R29 ;  /* 0x0000241d08003986 */ /* 0x0001e2000c101924 */
[----:B------:R-:W-:Y:S05]  /*2c60*/  @!P0 BRA `(.L_x_43) ;  /* 0x0000000000048947 */ /* 0x000fea0003800000 */
[----:B------:R0:W5:Y:S02]  /*2c70*/  LDG.E.LTC128B R18, desc[UR36][R6.64+0x20] ;  /* 0x0000202406127981 */ /* 0x000164000c1e1920 */
.L_x_43:
[----:B------:R-:W-:Y:S05]  /*2c80*/  BSYNC B1 ;  /* 0x0000000000017941 */ /* 0x000fea0003800000 */
.L_x_42:
[----:B-----5:R-:W-:Y:S01]  /*2c90*/  LOP3.LUT R12, R18, 0xffffe000, RZ, 0xc0, !PT ;  /* 0xffffe000120c7812 */ /* 0x020fe200078ec0ff */
[----:B------:R-:W-:Y:S01]  /*2ca0*/  BSSY B1, `(.L_x_44) ;  /* 0x0000008000017945 */ /* 0x000fe20003800000 */
[----:B------:R-:W-:-:S03]  /*2cb0*/  ISETP.GT.AND P1, PT, R0, 0x8, P1 ;  /* 0x000000080000780c */ /* 0x000fc60000f24270 */
[----:B0-----:R-:W-:-:S04]  /*2cc0*/  FMUL R13, R12, R89 ;  /* 0x000000590c0d7220 */ /* 0x001fc80000400000 */
[----:B------:R-:W-:-:S05]  /*2cd0*/  FFMA R13, R30, R88, R13 ;  /* 0x000000581e0d7223 */ /* 0x000fca000000000d */
[----:B------:R-:W-:-:S05]  /*2ce0*/  F2FP.TF32.F32.PACK_B R13, R13 ;  /* 0x0000000dff0d723e */ /* 0x000fca00024050ff */
[----:B------:R0:W-:Y:S01]  /*2cf0*/  @P0 STG.E desc[UR36][R10.64+0x20], R13 ;  /* 0x0000200d0a000986 */ /* 0x0001e2000c101924 */
[----:B------:R-:W-:Y:S05]  /*2d00*/  @!P1 BRA `(.L_x_45) ;  /* 0x0000000000049947 */ /* 0x000fea0003800000 */
[----:B------:R0:W5:Y:S02]  /*2d10*/  LDG.E.LTC128B R18, desc[UR36][R6.64+0x24] ;  /* 0x0000242406127981 */ /* 0x000164000c1e1920 */
.L_x_45:
[----:B------:R-:W-:Y:S05]  /*2d20*/  BSYNC B1 ;  /* 0x0000000000017941 */ /* 0x000fea0003800000 */
.L_x_44:
        /* <DEDUP_REMOVED lines=10> */
.L_x_47:
[----:B------:R-:W-:Y:S05]  /*2dd0*/  BSYNC B1 ;  /* 0x0000000000017941 */ /* 0x000fea0003800000 */
.L_x_46:
[----:B-----5:R-:W-:Y:S01]  /*2de0*/  LOP3.LUT R12, R18, 0xffffe000, RZ, 0xc0, !PT ;  /* 0xffffe000120c7812 */ /* 0x020fe200078ec0ff */
[----:B------:R-:W-:Y:S01]  /*2df0*/  BSSY B1, `(.L_x_48) ;  /* 0x0000009000017945 */ /* 0x000fe20003800000 */
[----:B------:R-:W-:-:S03]  /*2e00*/  ISETP.GT.AND P1, PT, R3, 0x11, PT ;  /* 0x000000110300780c */ /* 0x000fc60003f24270 */
[----:B0-----:R-:W-:Y:S01]  /*2e10*/  FMUL R13, R12, R89 ;  /* 0x000000590c0d7220 */ /* 0x001fe20000400000 */
[----:B------:R-:W-:-:S03]  /*2e20*/  ISETP.GT.AND P3, PT, R0, RZ, P1 ;  /* 0x000000ff0000720c */ /* 0x000fc60000f64270 */
[----:B------:R-:W-:-:S05]  /*2e30*/  FFMA R13, R32, R88, R13 ;  /* 0x00000058200d7223 */ /* 0x000fca000000000d */
[----:B------:R-:W-:-:S05]  /*2e40*/  F2FP.TF32.F32.PACK_B R13, R13 ;  /* 0x0000000dff0d723e */ /* 0x000fca00024050ff */
[----:B------:R0:W-:Y:S01]  /*2e50*/  @P2 STG.E desc[UR36][R8.64+0x40], R13 ;  /* 0x0000400d08002986 */ /* 0x0001e2000c101924 */
[----:B------:R-:W-:Y:S05]  /*2e60*/  @!P3 BRA `(.L_x_49) ;  /* 0x000000000004b947 */ /* 0x000fea0003800000 */
[----:B------:R0:W5:Y:S02]  /*2e70*/  LDG.E.LTC128B R18, desc[UR36][R4.64+0x44] ;  /* 0x0000442404127981 */ /* 0x000164000c1e1920 */
.L_x_49:
[----:B------:R-:W-:Y:S05]  /*2e80*/  BSYNC B1 ;  /* 0x0000000000017941 */ /* 0x000fea0003800000 */
.L_x_48:
        /* <DEDUP_REMOVED lines=9> */
.L_x_51:
[----:B------:R-:W-:Y:S05]  /*2f20*/  BSYNC B1 ;  /* 0x0000000000017941 */ /* 0x000fea0003800000 */
.L_x_50:
        /* <DEDUP_REMOVED lines=9> */
.L_x_53:
[----:B------:R-:W-:Y:S05]  /*2fc0*/  BSYNC B1 ;  /* 0x0000000000017941 */ /* 0x000fea0003800000 */
.L_x_52:
        /* <DEDUP_REMOVED lines=10> */
.L_x_55:
[----:B------:R-:W-:Y:S05]  /*3070*/  BSYNC B1 ;  /* 0x0000000000017941 */ /* 0x000fea0003800000 */
.L_x_54:
        /* <DEDUP_REMOVED lines=10> */
.L_x_57:
[----:B------:R-:W-:Y:S05]  /*3120*/  BSYNC B1 ;  /* 0x0000000000017941 */ /* 0x000fea0003800000 */
.L_x_56:
        /* <DEDUP_REMOVED lines=9> */
.L_x_59:
[----:B------:R-:W-:Y:S05]  /*31c0*/  BSYNC B1 ;  /* 0x0000000000017941 */ /* 0x000fea0003800000 */
.L_x_58:
        /* <DEDUP_REMOVED lines=9> */
.L_x_61:
[----:B------:R-:W-:Y:S05]  /*3260*/  BSYNC B1 ;  /* 0x0000000000017941 */ /* 0x000fea0003800000 */
.L_x_60:
        /* <DEDUP_REMOVED lines=10> */
.L_x_63:
[----:B------:R-:W-:Y:S05]  /*3310*/  BSYNC B1 ;  /* 0x0000000000017941 */ /* 0x000fea0003800000 */
.L_x_62:
        /* <DEDUP_REMOVED lines=10> */
.L_x_65:
[----:B------:R-:W-:Y:S05]  /*33c0*/  BSYNC B1 ;  /* 0x0000000000017941 */ /* 0x000fea0003800000 */
.L_x_64:
        /* <DEDUP_REMOVED lines=9> */
.L_x_67:
[----:B------:R-:W-:Y:S05]  /*3460*/  BSYNC B1 ;  /* 0x0000000000017941 */ /* 0x000fea0003800000 */
.L_x_66:
        /* <DEDUP_REMOVED lines=9> */
.L_x_69:
[----:B------:R-:W-:Y:S05]  /*3500*/  BSYNC B1 ;  /* 0x0000000000017941 */ /* 0x000fea0003800000 */
.L_x_68:
        /* <DEDUP_REMOVED lines=10> */
.L_x_71:
[----:B------:R-:W-:Y:S05]  /*35b0*/  BSYNC B1 ;  /* 0x0000000000017941 */ /* 0x000fea0003800000 */
.L_x_70:
        /* <DEDUP_REMOVED lines=10> */
.L_x_73:
[----:B------:R-:W-:Y:S05]  /*3660*/  BSYNC B1 ;  /* 0x0000000000017941 */ /* 0x000fea0003800000 */
.L_x_72:
        /* <DEDUP_REMOVED lines=9> */
.L_x_75:
[----:B------:R-:W-:Y:S05]  /*3700*/  BSYNC B1 ;  /* 0x0000000000017941 */ /* 0x000fea0003800000 */
.L_x_74:
        /* <DEDUP_REMOVED lines=9> */
.L_x_77:
[----:B------:R-:W-:Y:S05]  /*37a0*/  BSYNC B1 ;  /* 0x0000000000017941 */ /* 0x000fea0003800000 */
.L_x_76:
        /* <DEDUP_REMOVED lines=10> */
.L_x_79:
[----:B------:R-:W-:Y:S05]  /*3850*/  BSYNC B1 ;  /* 0x0000000000017941 */ /* 0x000fea0003800000 */
.L_x_78:
        /* <DEDUP_REMOVED lines=10> */
.L_x_81:
[----:B------:R-:W-:Y:S05]  /*3900*/  BSYNC B1 ;  /* 0x0000000000017941 */ /* 0x000fea0003800000 */
.L_x_80:
        /* <DEDUP_REMOVED lines=9> */
.L_x_83:
[----:B------:R-:W-:Y:S05]  /*39a0*/  BSYNC B1 ;  /* 0x0000000000017941 */ /* 0x000fea0003800000 */
.L_x_82:
        /* <DEDUP_REMOVED lines=9> */
.L_x_85:
[----:B------:R-:W-:Y:S05]  /*3a40*/  BSYNC B1 ;  /* 0x0000000000017941 */ /* 0x000fea0003800000 */
.L_x_84:
        /* <DEDUP_REMOVED lines=10> */
.L_x_87:
[----:B------:R-:W-:Y:S05]  /*3af0*/  BSYNC B1 ;  /* 0x0000000000017941 */ /* 0x000fea0003800000 */
.L_x_86:
        /* <DEDUP_REMOVED lines=10> */
.L_x_89:
[----:B------:R-:W-:Y:S05]  /*3ba0*/  BSYNC B1 ;  /* 0x0000000000017941 */ /* 0x000fea0003800000 */
.L_x_88:
        /* <DEDUP_REMOVED lines=9> */
.L_x_91:
[----:B------:R-:W-:Y:S05]  /*3c40*/  BSYNC B1 ;  /* 0x0000000000017941 */ /* 0x000fea0003800000 */
.L_x_90:
        /* <DEDUP_REMOVED lines=9> */
.L_x_93:
[----:B------:R-:W-:Y:S05]  /*3ce0*/  BSYNC B1 ;  /* 0x0000000000017941 */ /* 0x000fea0003800000 */
.L_x_92:
        /* <DEDUP_REMOVED lines=10> */
.L_x_95:
[----:B------:R-:W-:Y:S05]  /*3d90*/  BSYNC B1 ;  /* 0x0000000000017941 */ /* 0x000fea0003800000 */
.L_x_94:
        /* <DEDUP_REMOVED lines=10> */
.L_x_97:
[----:B------:R-:W-:Y:S05]  /*3e40*/  BSYNC B1 ;  /* 0x0000000000017941 */ /* 0x000fea0003800000 */
.L_x_96:
        /* <DEDUP_REMOVED lines=9> */
.L_x_99:
[----:B------:R-:W-:Y:S05]  /*3ee0*/  BSYNC B1 ;  /* 0x0000000000017941 */ /* 0x000fea0003800000 */
.L_x_98:
        /* <DEDUP_REMOVED lines=9> */
.L_x_101:
[----:B------:R-:W-:Y:S05]  /*3f80*/  BSYNC B1 ;  /* 0x0000000000017941 */ /* 0x000fea0003800000 */
.L_x_100:
        /* <DEDUP_REMOVED lines=10> */
.L_x_103:
[----:B------:R-:W-:Y:S05]  /*4030*/  BSYNC B1 ;  /* 0x0000000000017941 */ /* 0x000fea0003800000 */
.L_x_102:
        /* <DEDUP_REMOVED lines=10> */
.L_x_105:
[----:B------:R-:W-:Y:S05]  /*40e0*/  BSYNC B1 ;  /* 0x0000000000017941 */ /* 0x000fea0003800000 */
.L_x_104:
        /* <DEDUP_REMOVED lines=9> */
.L_x_107:
[----:B------:R-:W-:Y:S05]  /*4180*/  BSYNC B1 ;  /* 0x0000000000017941 */ /* 0x000fea0003800000 */
.L_x_106:
        /* <DEDUP_REMOVED lines=9> */
.L_x_109:
[----:B------:R-:W-:Y:S05]  /*4220*/  BSYNC B1 ;  /* 0x0000000000017941 */ /* 0x000fea0003800000 */
.L_x_108:
        /* <DEDUP_REMOVED lines=10> */
.L_x_111:
[----:B------:R-:W-:Y:S05]  /*42d0*/  BSYNC B1 ;  /* 0x0000000000017941 */ /* 0x000fea0003800000 */
.L_x_110:
        /* <DEDUP_REMOVED lines=10> */
.L_x_113:
[----:B------:R-:W-:Y:S05]  /*4380*/  BSYNC B1 ;  /* 0x0000000000017941 */ /* 0x000fea0003800000 */
.L_x_112:
        /* <DEDUP_REMOVED lines=9> */
.L_x_115:
[----:B------:R-:W-:Y:S05]  /*4420*/  BSYNC B1 ;  /* 0x0000000000017941 */ /* 0x000fea0003800000 */
.L_x_114:
        /* <DEDUP_REMOVED lines=9> */
.L_x_117:
[----:B------:R-:W-:Y:S05]  /*44c0*/  BSYNC B1 ;  /* 0x0000000000017941 */ /* 0x000fea0003800000 */
.L_x_116:
        /* <DEDUP_REMOVED lines=10> */
.L_x_119:
[----:B------:R-:W-:Y:S05]  /*4570*/  BSYNC B1 ;  /* 0x0000000000017941 */ /* 0x000fea0003800000 */
.L_x_118:
        /* <DEDUP_REMOVED lines=10> */
.L_x_121:
[----:B------:R-:W-:Y:S05]  /*4620*/  BSYNC B1 ;  /* 0x0000000000017941 */ /* 0x000fea0003800000 */
.L_x_120:
        /* <DEDUP_REMOVED lines=9> */
.L_x_123:
[----:B------:R-:W-:Y:S05]  /*46c0*/  BSYNC B1 ;  /* 0x0000000000017941 */ /* 0x000fea0003800000 */
.L_x_122:
        /* <DEDUP_REMOVED lines=9> */
.L_x_125:
[----:B------:R-:W-:Y:S05]  /*4760*/  BSYNC B1 ;  /* 0x0000000000017941 */ /* 0x000fea0003800000 */
.L_x_124:
        /* <DEDUP_REMOVED lines=10> */
.L_x_127:
[----:B------:R-:W-:Y:S05]  /*4810*/  BSYNC B1 ;  /* 0x0000000000017941 */ /* 0x000fea0003800000 */
.L_x_126:
        /* <DEDUP_REMOVED lines=10> */
.L_x_129:
[----:B------:R-:W-:Y:S05]  /*48c0*/  BSYNC B1 ;  /* 0x0000000000017941 */ /* 0x000fea0003800000 */
.L_x_128:
        /* <DEDUP_REMOVED lines=9> */
.L_x_131:
[----:B------:R-:W-:Y:S05]  /*4960*/  BSYNC B1 ;  /* 0x0000000000017941 */ /* 0x000fea0003800000 */
.L_x_130:
        /* <DEDUP_REMOVED lines=9> */
.L_x_133:
[----:B------:R-:W-:Y:S05]  /*4a00*/  BSYNC B1 ;  /* 0x0000000000017941 */ /* 0x000fea0003800000 */
.L_x_132:
        /* <DEDUP_REMOVED lines=10> */
.L_x_135:
[----:B------:R-:W-:Y:S05]  /*4ab0*/  BSYNC B1 ;  /* 0x0000000000017941 */ /* 0x000fea0003800000 */
.L_x_134:
        /* <DEDUP_REMOVED lines=10> */
.L_x_137:
[----:B------:R-:W-:Y:S05]  /*4b60*/  BSYNC B1 ;  /* 0x0000000000017941 */ /* 0x000fea0003800000 */
.L_x_136:
        /* <DEDUP_REMOVED lines=9> */
.L_x_139:
[----:B------:R-:W-:Y:S05]  /*4c00*/  BSYNC B1 ;  /* 0x0000000000017941 */ /* 0x000fea0003800000 */
.L_x_138:
        /* <DEDUP_REMOVED lines=9> */
.L_x_141:
[----:B------:R-:W-:Y:S05]  /*4ca0*/  BSYNC B1 ;  /* 0x0000000000017941 */ /* 0x000fea0003800000 */
.L_x_140:
        /* <DEDUP_REMOVED lines=10> */
.L_x_143:
[----:B------:R-:W-:Y:S05]  /*4d50*/  BSYNC B1 ;  /* 0x0000000000017941 */ /* 0x000fea0003800000 */
.L_x_142:
        /* <DEDUP_REMOVED lines=10> */
.L_x_145:
[----:B------:R-:W-:Y:S05]  /*4e00*/  BSYNC B1 ;  /* 0x0000000000017941 */ /* 0x000fea0003800000 */
.L_x_144:
        /* <DEDUP_REMOVED lines=9> */
.L_x_147:
[----:B------:R-:W-:Y:S05]  /*4ea0*/  BSYNC B1 ;  /* 0x0000000000017941 */ /* 0x000fea0003800000 */
.L_x_146:
        /* <DEDUP_REMOVED lines=9> */
.L_x_149:
[----:B------:R-:W-:Y:S05]  /*4f40*/  BSYNC B1 ;  /* 0x0000000000017941 */ /* 0x000fea0003800000 */
.L_x_148:
        /* <DEDUP_REMOVED lines=10> */
.L_x_151:
[----:B------:R-:W-:Y:S05]  /*4ff0*/  BSYNC B1 ;  /* 0x0000000000017941 */ /* 0x000fea0003800000 */
.L_x_150:
        /* <DEDUP_REMOVED lines=10> */
.L_x_153:
[----:B------:R-:W-:Y:S05]  /*50a0*/  BSYNC B1 ;  /* 0x0000000000017941 */ /* 0x000fea0003800000 */
.L_x_152:
[----:B01---5:R-:W-:Y:S01]  /*50b0*/  LOP3.LUT R4, R18, 0xffffe000, RZ, 0xc0, !PT ;  /* 0xffffe00012047812 */ /* 0x023fe200078ec0ff */
        /* <DEDUP_REMOVED lines=8> */
.L_x_155:
[----:B------:R-:W-:Y:S05]  /*5140*/  BSYNC B1 ;  /* 0x0000000000017941 */ /* 0x000fea0003800000 */
.L_x_154:
[----:B-----5:R-:W-:Y:S01]  /*5150*/  LOP3.LUT R4, R18, 0xffffe000, RZ, 0xc0, !PT ;  /* 0xffffe00012047812 */ /* 0x020fe200078ec0ff */
[----:B------:R-:W-:Y:S01]  /*5160*/  @P0 IMAD.MOV.U32 R5, RZ, RZ, R11 ;  /* 0x000000ffff050224 */ /* 0x000fe200078e000b */
[----:B------:R-:W-:Y:S01]  /*5170*/  ISETP.GT.AND P1, PT, R0, 0x8, P1 ;  /* 0x000000080000780c */ /* 0x000fe20000f24270 */
[----:B------:R-:W-:Y:S02]  /*5180*/  BSSY B1, `(.L_x_156) ;  /* 0x0000008000017945 */ /* 0x000fe40003800000 */
[----:B------:R-:W-:Y:S01]  /*5190*/  FMUL R3, R4, R89 ;  /* 0x0000005904037220 */ /* 0x000fe20000400000 */
[----:B------:R-:W-:-:S03]  /*51a0*/  @P0 IMAD.MOV.U32 R4, RZ, RZ, R10 ;  /* 0x000000ffff040224 */ /* 0x000fc600078e000a */
[----:B------:R-:W-:-:S05]  /*51b0*/  FFMA R3, R86, R88, R3 ;  /* 0x0000005856037223 */ /* 0x000fca0000000003 */
[----:B------:R-:W-:-:S05]  /*51c0*/  F2FP.TF32.F32.PACK_B R3, R3 ;  /* 0x00000003ff03723e */ /* 0x000fca00024050ff */
[----:B------:R0:W-:Y:S01]  /*51d0*/  @P0 STG.E desc[UR36][R4.64+0x1e0], R3 ;  /* 0x0001e00304000986 */ /* 0x0001e2000c101924 */
[----:B------:R-:W-:Y:S05]  /*51e0*/  @!P1 BRA `(.L_x_157) ;  /* 0x0000000000049947 */ /* 0x000fea0003800000 */
[----:B------:R0:W5:Y:S02]  /*51f0*/  LDG.E.LTC128B R18, desc[UR36][R6.64+0x1e4] ;  /* 0x0001e42406127981 */ /* 0x000164000c1e1920 */
.L_x_157:
[----:B------:R-:W-:Y:S05]  /*5200*/  BSYNC B1 ;  /* 0x0000000000017941 */ /* 0x000fea0003800000 */
.L_x_156:
[----:B------:R-:W-:Y:S05]  /*5210*/  @!P1 BRA `(.L_x_158) ;  /* 0x0000001000b09947 */ /* 0x000fea0003800000 */
[----:B-----5:R-:W-:-:S05]  /*5220*/  LOP3.LUT R18, R18, 0xffffe000, RZ, 0xc0, !PT ;  /* 0xffffe00012127812 */ /* 0x020fca00078ec0ff */
[----:B------:R-:W-:-:S04]  /*5230*/  FMUL R18, R18, R89 ;  /* 0x0000005912127220 */ /* 0x000fc80000400000 */
[----:B------:R-:W-:-:S05]  /*5240*/  FFMA R87, R87, R88, R18 ;  /* 0x0000005857577223 */ /* 0x000fca0000000012 */
[----:B------:R-:W-:-:S05]  /*5250*/  F2FP.TF32.F32.PACK_B R87, R87 ;  /* 0x00000057ff57723e */ /* 0x000fca00024050ff */
[----:B------:R0:W-:Y:S01]  /*5260*/  STG.E desc[UR36][R10.64+0x1e4], R87 ;  /* 0x0001e4570a007986 */ /* 0x0001e2000c101924 */
[----:B------:R-:W-:Y:S05]  /*5270*/  BRA `(.L_x_158) ;  /* 0x0000001000987947 */ /* 0x000fea0003800000 */
.L_x_33:
[----:B------:R-:W-:Y:S01]  /*5280*/  ISETP.GT.AND P4, PT, R3, 0x1, PT ;  /* 0x000000010300780c */ /* 0x000fe20003f84270 */
[----:B------:R-:W-:Y:S01]  /*5290*/  ULDC.64 UR4, c[0x0][0x5c0] ;  /* 0x0001700000047ab9 */ /* 0x000fe20000000a00 */
[-C--:B------:R-:W-:Y:S01]  /*52a0*/  FMUL R9, R24, R88.reuse ;  /* 0x0000005818097220 */ /* 0x080fe20000400000 */
[----:B------:R-:W-:Y:S01]  /*52b0*/  LEA R4, P3, R104, UR4, 0x2 ;  /* 0x0000000468047c11 */ /* 0x000fe2000f8610ff */
[-C--:B------:R-:W-:Y:S01]  /*52c0*/  FMUL R25, R25, R88.reuse ;  /* 0x0000005819197220 */ /* 0x080fe20000400000 */
[----:B------:R-:W-:Y:S01]  /*52d0*/  ISETP.GT.AND P1, PT, R0, RZ, P4 ;  /* 0x000000ff0000720c */ /* 0x000fe20002724270 */
[-C--:B------:R-:W-:Y:S01]  /*52e0*/  FMUL R11, R26, R88.reuse ;  /* 0x000000581a0b7220 */ /* 0x080fe20000400000 */
[----:B------:R-:W-:Y:S01]  /*52f0*/  LEA.HI.X R5, R104, UR5, R113, 0x2, P3 ;  /* 0x0000000568057c11 */ /* 0x000fe200098f1471 */
[-C--:B------:R-:W-:Y:S01]  /*5300*/  FMUL R27, R27, R88.reuse ;  /* 0x000000581b1b7220 */ /* 0x080fe20000400000 */
[----:B------:R-:W-:Y:S01]  /*5310*/  F2FP.TF32.F32.PACK_B R9, R9 ;  /* 0x00000009ff09723e */ /* 0x000fe200024050ff */
[-C--:B------:R-:W-:Y:S01]  /*5320*/  FMUL R29, R29, R88.reuse ;  /* 0x000000581d1d7220 */ /* 0x080fe20000400000 */
[----:B------:R-:W-:Y:S01]  /*5330*/  F2FP.TF32.F32.PACK_B R25, R25 ;  /* 0x00000019ff19723e */ /* 0x000fe200024050ff */
[----:B------:R-:W-:Y:S01]  /*5340*/  FMUL R31, R31, R88 ;  /* 0x000000581f1f7220 */ /* 0x000fe20000400000 */
[C---:B------:R-:W-:Y:S01]  /*5350*/  SHF.L.U64.HI R7, R94.reuse, 0x2, R95 ;  /* 0x000000025e077819 */ /* 0x040fe2000001025f */
[----:B------:R0:W-:Y:S01]  /*5360*/  @P2 STG.E desc[UR36][R4.64], R9 ;  /* 0x0000000904002986 */ /* 0x0001e2000c101924 */
[----:B------:R-:W-:Y:S01]  /*5370*/  LEA R6, P3, R94, R4, 0x2 ;  /* 0x000000045e067211 */ /* 0x000fe200078610ff */
[-C--:B------:R-:W-:Y:S01]  /*5380*/  FMUL R13, R32, R88.reuse ;  /* 0x00000058200d7220 */ /* 0x080fe20000400000 */
[C---:B------:R-:W-:Y:S01]  /*5390*/  ISETP.GT.AND P2, PT, R3.reuse, 0x8, PT ;  /* 0x000000080300780c */ /* 0x040fe20003f44270 */
[----:B------:R-:W-:Y:S01]  /*53a0*/  @P1 STG.E desc[UR36][R4.64+0x4], R25 ;  /* 0x0000041904001986 */ /* 0x000fe2000c101924 */
[----:B------:R-:W-:Y:S01]  /*53b0*/  ISETP.GT.AND P1, PT, R3, 0x9, PT ;  /* 0x000000090300780c */ /* 0x000fe20003f24270 */
[----:B------:R-:W-:Y:S01]  /*53c0*/  IMAD.X R7, R7, 0x1, R5, P3 ;  /* 0x0000000107077824 */ /* 0x000fe200018e0605 */
[C---:B------:R-:W-:Y:S01]  /*53d0*/  ISETP.GT.AND P0, PT, R0.reuse, 0x8, P0 ;  /* 0x000000080000780c */ /* 0x040fe20000704270 */
[-C--:B------:R-:W-:Y:S01]  /*53e0*/  FMUL R33, R33, R88.reuse ;  /* 0x0000005821217220 */ /* 0x080fe20000400000 */
[C---:B------:R-:W-:Y:S01]  /*53f0*/  ISETP.GT.AND P4, PT, R0.reuse, 0x8, P4 ;  /* 0x000000080000780c */ /* 0x040fe20002784270 */
[-C--:B------:R-:W-:Y:S01]  /*5400*/  FMUL R35, R35, R88.reuse ;  /* 0x0000005823237220 */ /* 0x080fe20000400000 */
[----:B------:R-:W-:Y:S01]  /*5410*/  ISETP.GT.AND P5, PT, R0, RZ, P2 ;  /* 0x000000ff0000720c */ /* 0x000fe200017a4270 */
[-C--:B0-----:R-:W-:Y:S01]  /*5420*/  FMUL R9, R28, R88.reuse ;  /* 0x000000581c097220 */ /* 0x081fe20000400000 */
[C---:B------:R-:W-:Y:S01]  /*5430*/  ISETP.GT.AND P3, PT, R0.reuse, RZ, P1 ;  /* 0x000000ff0000720c */ /* 0x040fe20000f64270 */
[-C--:B------:R-:W-:Y:S01]  /*5440*/  FMUL R37, R37, R88.reuse ;  /* 0x0000005825257220 */ /* 0x080fe20000400000 */
[----:B------:R-:W-:Y:S01]  /*5450*/  F2FP.TF32.F32.PACK_B R11, R11 ;  /* 0x0000000bff0b723e */ /* 0x000fe200024050ff */
[-C--:B------:R-:W-:Y:S01]  /*5460*/  FMUL R39, R39, R88.reuse ;  /* 0x0000005827277220 */ /* 0x080fe20000400000 */
[----:B------:R-:W-:Y:S01]  /*5470*/  F2FP.TF32.F32.PACK_B R27, R27 ;  /* 0x0000001bff1b723e */ /* 0x000fe200024050ff */
[-C--:B------:R-:W-:Y:S01]  /*5480*/  FMUL R41, R41, R88.reuse ;  /* 0x0000005829297220 */ /* 0x080fe20000400000 */
[----:B------:R-:W-:Y:S01]  /*5490*/  F2FP.TF32.F32.PACK_B R9, R9 ;  /* 0x00000009ff09723e */ /* 0x000fe200024050ff */
[----:B------:R0:W-:Y:S01]  /*54a0*/  @P0 STG.E desc[UR36][R6.64], R11 ;  /* 0x0000000b06000986 */ /* 0x0001e2000c101924 */
[----:B------:R-:W-:Y:S01]  /*54b0*/  F2FP.TF32.F32.PACK_B R29, R29 ;  /* 0x0000001dff1d723e */ /* 0x000fe200024050ff */
[-C--:B------:R-:W-:Y:S01]  /*54c0*/  FMUL R43, R43, R88.reuse ;  /* 0x000000582b2b7220 */ /* 0x080fe20000400000 */
[----:B------:R-:W-:Y:S01]  /*54d0*/  ISETP.GT.AND P0, PT, R3, 0x10, PT ;  /* 0x000000100300780c */ /* 0x000fe20003f04270 */
[----:B------:R-:W-:Y:S01]  /*54e0*/  @P4 STG.E desc[UR36][R6.64+0x4], R27 ;  /* 0x0000041b06004986 */ /* 0x000fe2000c101924 */
[C---:B------:R-:W-:Y:S01]  /*54f0*/  ISETP.GT.AND P2, PT, R0.reuse, 0x8, P2 ;  /* 0x000000080000780c */ /* 0x040fe20001744270 */
[-C--:B------:R-:W-:Y:S01]  /*5500*/  FMUL R45, R45, R88.reuse ;  /* 0x000000582d2d7220 */ /* 0x080fe20000400000 */
[C---:B------:R-:W-:Y:S01]  /*5510*/  ISETP.GT.AND P1, PT, R0.reuse, 0x8, P1 ;  /* 0x000000080000780c */ /* 0x040fe20000f24270 */
[----:B------:R1:W-:Y:S01]  /*5520*/  @P5 STG.E desc[UR36][R4.64+0x20], R9 ;  /* 0x0000200904005986 */ /* 0x0003e2000c101924 */
[----:B------:R-:W-:Y:S01]  /*5530*/  ISETP.GT.AND P5, PT, R0, RZ, P0 ;  /* 0x000000ff0000720c */ /* 0x000fe200007a4270 */
[-C--:B------:R-:W-:Y:S01]  /*5540*/  FMUL R47, R47, R88.reuse ;  /* 0x000000582f2f7220 */ /* 0x080fe20000400000 */
[----:B------:R-:W-:Y:S01]  /*5550*/  F2FP.TF32.F32.PACK_B R31, R31 ;  /* 0x0000001fff1f723e */ /* 0x000fe200024050ff */
[----:B------:R-:W-:Y:S01]  /*5560*/  @P3 STG.E desc[UR36][R4.64+0x24], R29 ;  /* 0x0000241d04003986 */ /* 0x000fe2000c101924 */
[----:B------:R-:W-:Y:S01]  /*5570*/  ISETP.GT.AND P3, PT, R3, 0x11, PT ;  /* 0x000000110300780c */ /* 0x000fe20003f64270 */
[-C--:B0-----:R-:W-:Y:S01]  /*5580*/  FMUL R11, R30, R88.reuse ;  /* 0x000000581e0b7220 */ /* 0x081fe20000400000 */
[----:B------:R-:W-:Y:S01]  /*5590*/  F2FP.TF32.F32.PACK_B R13, R13 ;  /* 0x0000000dff0d723e */ /* 0x000fe200024050ff */
[-C--:B------:R-:W-:Y:S01]  /*55a0*/  FMUL R49, R49, R88.reuse ;  /* 0x0000005831317220 */ /* 0x080fe20000400000 */
[----:B------:R-:W-:Y:S01]  /*55b0*/  ISETP.GT.AND P4, PT, R0, RZ, P3 ;  /* 0x000000ff0000720c */ /* 0x000fe20001f84270 */
[-C--:B------:R-:W-:Y:S01]  /*55c0*/  FMUL R51, R51, R88.reuse ;  /* 0x0000005833337220 */ /* 0x080fe20000400000 */
[----:B------:R-:W-:Y:S01]  /*55d0*/  F2FP.TF32.F32.PACK_B R11, R11 ;  /* 0x0000000bff0b723e */ /* 0x000fe200024050ff */
[-C--:B-1----:R-:W-:Y:S01]  /*55e0*/  FMUL R9, R34, R88.reuse ;  /* 0x0000005822097220 */ /* 0x082fe20000400000 */
[----:B------:R-:W-:Y:S01]  /*55f0*/  F2FP.TF32.F32.PACK_B R33, R33 ;  /* 0x00000021ff21723e */ /* 0x000fe200024050ff */
[-C--:B------:R-:W-:Y:S01]  /*5600*/  FMUL R53, R53, R88.reuse ;  /* 0x0000005835357220 */ /* 0x080fe20000400000 */
[C---:B------:R-:W-:Y:S01]  /*5610*/  ISETP.GT.AND P0, PT, R0.reuse, 0x8, P0 ;  /* 0x000000080000780c */ /* 0x040fe20000704270 */
[----:B------:R0:W-:Y:S01]  /*5620*/  @P2 STG.E desc[UR36][R6.64+0x20], R11 ;  /* 0x0000200b06002986 */ /* 0x0001e2000c101924 */
[----:B------:R-:W-:Y:S01]  /*5630*/  ISETP.GT.AND P2, PT, R3, 0x19, PT ;  /* 0x000000190300780c */ /* 0x000fe20003f44270 */
[-C--:B------:R-:W-:Y:S01]  /*5640*/  FMUL R55, R55, R88.reuse ;  /* 0x0000005837377220 */ /* 0x080fe20000400000 */
[----:B------:R-:W-:Y:S01]  /*5650*/  F2FP.TF32.F32.PACK_B R9, R9 ;  /* 0x00000009ff09723e */ /* 0x000fe200024050ff */
[----:B------:R-:W-:Y:S01]  /*5660*/  @P1 STG.E desc[UR36][R6.64+0x24], R31 ;  /* 0x0000241f06001986 */ /* 0x000fe2000c101924 */
[----:B------:R-:W-:Y:S01]  /*5670*/  ISETP.GT.AND P1, PT, R3, 0x18, PT ;  /* 0x000000180300780c */ /* 0x000fe20003f24270 */
[-C--:B------:R-:W-:Y:S01]  /*5680*/  FMUL R57, R57, R88.reuse ;  /* 0x0000005839397220 */ /* 0x080fe20000400000 */
[----:B------:R-:W-:Y:S01]  /*5690*/  F2FP.TF32.F32.PACK_B R35, R35 ;  /* 0x00000023ff23723e */ /* 0x000fe200024050ff */
[----:B------:R1:W-:Y:S01]  /*56a0*/  @P5 STG.E desc[UR36][R4.64+0x40], R13 ;  /* 0x0000400d04005986 */ /* 0x0003e2000c101924 */
[C---:B------:R-:W-:Y:S01]  /*56b0*/  ISETP.GT.AND P5, PT, R0.reuse, RZ, P1 ;  /* 0x000000ff0000720c */ /* 0x040fe20000fa4270 */
[-C--:B------:R-:W-:Y:S01]  /*56c0*/  FMUL R59, R59, R88.reuse ;  /* 0x000000583b3b7220 */ /* 0x080fe20000400000 */
[----:B------:R-:W-:Y:S01]  /*56d0*/  F2FP.TF32.F32.PACK_B R37, R37 ;  /* 0x00000025ff25723e */ /* 0x000fe200024050ff */
[----:B------:R-:W-:Y:S01]  /*56e0*/  @P4 STG.E desc[UR36][R4.64+0x44], R33 ;  /* 0x0000442104004986 */ /* 0x000fe2000c101924 */
[----:B------:R-:W-:Y:S01]  /*56f0*/  ISETP.GT.AND P4, PT, R0, 0x8, P3 ;  /* 0x000000080000780c */ /* 0x000fe20001f84270 */
[-C--:B0-----:R-:W-:Y:S01]  /*5700*/  FMUL R11, R36, R88.reuse ;  /* 0x00000058240b7220 */ /* 0x081fe20000400000 */
[C---:B------:R-:W-:Y:S01]  /*5710*/  ISETP.GT.AND P3, PT, R0.reuse, RZ, P2 ;  /* 0x000000ff0000720c */ /* 0x040fe20001764270 */
[----:B------:R0:W-:Y:S01]  /*5720*/  @P0 STG.E desc[UR36][R6.64+0x40], R9 ;  /* 0x0000400906000986 */ /* 0x0001e2000c101924 */
[----:B------:R-:W-:Y:S01]  /*5730*/  ISETP.GT.AND P1, PT, R0, 0x8, P1 ;  /* 0x000000080000780c */ /* 0x000fe20000f24270 */
[-C--:B------:R-:W-:Y:S01]  /*5740*/  FMUL R61, R61, R88.reuse ;  /* 0x000000583d3d7220 */ /* 0x080fe20000400000 */
[----:B------:R-:W-:Y:S01]  /*5750*/  F2FP.TF32.F32.PACK_B R11, R11 ;  /* 0x0000000bff0b723e */ /* 0x000fe200024050ff */
[-C--:B-1----:R-:W-:Y:S01]  /*5760*/  FMUL R13, R40, R88.reuse ;  /* 0x00000058280d7220 */ /* 0x082fe20000400000 */
[----:B------:R-:W-:Y:S01]  /*5770*/  ISETP.GT.AND P0, PT, R3, 0x20, PT ;  /* 0x000000200300780c */ /* 0x000fe20003f04270 */
[-C--:B------:R-:W-:Y:S01]  /*5780*/  FMUL R63, R63, R88.reuse ;  /* 0x000000583f3f7220 */ /* 0x080fe20000400000 */
[----:B------:R-:W-:Y:S01]  /*5790*/  F2FP.TF32.F32.PACK_B R39, R39 ;  /* 0x00000027ff27723e */ /* 0x000fe200024050ff */
[-C--:B------:R-:W-:Y:S01]  /*57a0*/  FMUL R65, R65, R88.reuse ;  /* 0x0000005841417220 */ /* 0x080fe20000400000 */
[----:B------:R-:W-:Y:S01]  /*57b0*/  F2FP.TF32.F32.PACK_B R13, R13 ;  /* 0x0000000dff0d723e */ /* 0x000fe200024050ff */
[----:B------:R-:W-:Y:S01]  /*57c0*/  @P4 STG.E desc[UR36][R6.64+0x44], R35 ;  /* 0x0000442306004986 */ /* 0x000fe2000c101924 */
[----:B------:R-:W-:Y:S01]  /*57d0*/  ISETP.GT.AND P4, PT, R0, 0x8, P2 ;  /* 0x000000080000780c */ /* 0x000fe20001784270 */
[-C--:B0-----:R-:W-:Y:S01]  /*57e0*/  FMUL R9, R38, R88.reuse ;  /* 0x0000005826097220 */ /* 0x081fe20000400000 */
[----:B------:R-:W-:Y:S01]  /*57f0*/  ISETP.GT.AND P2, PT, R3, 0x21, PT ;  /* 0x000000210300780c */ /* 0x000fe20003f44270 */
[----:B------:R0:W-:Y:S01]  /*5800*/  @P5 STG.E desc[UR36][R4.64+0x60], R11 ;  /* 0x0000600b04005986 */ /* 0x0001e2000c101924 */
[C---:B------:R-:W-:Y:S01]  /*5810*/  ISETP.GT.AND P5, PT, R0.reuse, RZ, P0 ;  /* 0x000000ff0000720c */ /* 0x040fe200007a4270 */
[-C--:B------:R-:W-:Y:S01]  /*5820*/  FMUL R67, R67, R88.reuse ;  /* 0x0000005843437220 */ /* 0x080fe20000400000 */
[----:B------:R-:W-:Y:S01]  /*5830*/  F2FP.TF32.F32.PACK_B R9, R9 ;  /* 0x00000009ff09723e */ /* 0x000fe200024050ff */
[----:B------:R-:W-:Y:S01]  /*5840*/  @P3 STG.E desc[UR36][R4.64+0x64], R37 ;  /* 0x0000642504003986 */ /* 0x000fe2000c101924 */
[C---:B------:R-:W-:Y:S01]  /*5850*/  ISETP.GT.AND P3, PT, R0.reuse, RZ, P2 ;  /* 0x000000ff0000720c */ /* 0x040fe20001764270 */
[-C--:B------:R-:W-:Y:S01]  /*5860*/  FMUL R69, R69, R88.reuse ;  /* 0x0000005845457220 */ /* 0x080fe20000400000 */
[----:B------:R-:W-:Y:S01]  /*5870*/  F2FP.TF32.F32.PACK_B R41, R41 ;  /* 0x00000029ff29723e */ /* 0x000fe200024050ff */
[----:B------:R1:W-:Y:S01]  /*5880*/  @P1 STG.E desc[UR36][R6.64+0x60], R9 ;  /* 0x0000600906001986 */ /* 0x0003e2000c101924 */
[C---:B------:R-:W-:Y:S01]  /*5890*/  ISETP.GT.AND P0, PT, R0.reuse, 0x8, P0 ;  /* 0x000000080000780c */ /* 0x040fe20000704270 */
[-C--:B------:R-:W-:Y:S01]  /*58a0*/  FMUL R71, R71, R88.reuse ;  /* 0x0000005847477220 */ /* 0x080fe20000400000 */
[C---:B------:R-:W-:Y:S01]  /*58b0*/  ISETP.GT.AND P1, PT, R3.reuse, 0x28, PT ;  /* 0x000000280300780c */ /* 0x040fe20003f24270 */
[----:B------:R-:W-:Y:S01]  /*58c0*/  @P4 STG.E desc[UR36][R6.64+0x64], R39 ;  /* 0x0000642706004986 */ /* 0x000fe2000c101924 */
[----:B------:R-:W-:Y:S01]  /*58d0*/  ISETP.GT.AND P4, PT, R0, 0x8, P2 ;  /* 0x000000080000780c */ /* 0x000fe20001784270 */
[-C--:B0-----:R-:W-:Y:S01]  /*58e0*/  FMUL R11, R44, R88.reuse ;  /* 0x000000582c0b7220 */ /* 0x081fe20000400000 */
[----:B------:R-:W-:Y:S01]  /*58f0*/  ISETP.GT.AND P2, PT, R3, 0x29, PT ;  /* 0x000000290300780c */ /* 0x000fe20003f44270 */
[----:B------:R0:W-:Y:S01]  /*5900*/  @P5 STG.E desc[UR36][R4.64+0x80], R13 ;  /* 0x0000800d04005986 */ /* 0x0001e2000c101924 */
[----:B------:R-:W-:Y:S01]  /*5910*/  ISETP.GT.AND P5, PT, R0, RZ, P1 ;  /* 0x000000ff0000720c */ /* 0x000fe20000fa4270 */
[-C--:B------:R-:W-:Y:S01]  /*5920*/  FMUL R73, R73, R88.reuse ;  /* 0x0000005849497220 */ /* 0x080fe20000400000 */
[----:B------:R-:W-:Y:S01]  /*5930*/  F2FP.TF32.F32.PACK_B R43, R43 ;  /* 0x0000002bff2b723e */ /* 0x000fe200024050ff */
[-C--:B-1----:R-:W-:Y:S01]  /*5940*/  FMUL R9, R42, R88.reuse ;  /* 0x000000582a097220 */ /* 0x082fe20000400000 */
[----:B------:R-:W-:Y:S01]  /*5950*/  @P3 STG.E desc[UR36][R4.64+0x84], R41 ;  /* 0x0000842904003986 */ /* 0x000fe2000c101924 */
[----:B------:R-:W-:Y:S01]  /*5960*/  ISETP.GT.AND P3, PT, R0, RZ, P2 ;  /* 0x000000ff0000720c */ /* 0x000fe20001764270 */
[-C--:B------:R-:W-:Y:S01]  /*5970*/  FMUL R75, R75, R88.reuse ;  /* 0x000000584b4b7220 */ /* 0x080fe20000400000 */
[----:B------:R-:W-:Y:S01]  /*5980*/  F2FP.TF32.F32.PACK_B R11, R11 ;  /* 0x0000000bff0b723e */ /* 0x000fe200024050ff */
[-C--:B------:R-:W-:Y:S01]  /*5990*/  FMUL R77, R77, R88.reuse ;  /* 0x000000584d4d7220 */ /* 0x080fe20000400000 */
[----:B------:R-:W-:Y:S01]  /*59a0*/  F2FP.TF32.F32.PACK_B R9, R9 ;  /* 0x00000009ff09723e */ /* 0x000fe200024050ff */
[-C--:B------:R-:W-:Y:S01]  /*59b0*/  FMUL R79, R79, R88.reuse ;  /* 0x000000584f4f7220 */ /* 0x080fe20000400000 */
[----:B------:R-:W-:Y:S01]  /*59c0*/  F2FP.TF32.F32.PACK_B R45, R45 ;  /* 0x0000002dff2d723e */ /* 0x000fe200024050ff */
[-C--:B0-----:R-:W-:Y:S01]  /*59d0*/  FMUL R13, R48, R88.reuse ;  /* 0x00000058300d7220 */ /* 0x081fe20000400000 */
[C---:B------:R-:W-:Y:S01]  /*59e0*/  ISETP.GT.AND P1, PT, R0.reuse, 0x8, P1 ;  /* 0x000000080000780c */ /* 0x040fe20000f24270 */
[----:B------:R0:W-:Y:S01]  /*59f0*/  @P0 STG.E desc[UR36][R6.64+0x80], R9 ;  /* 0x0000800906000986 */ /* 0x0001e2000c101924 */
[----:B------:R-:W-:Y:S01]  /*5a00*/  ISETP.GT.AND P0, PT, R3, 0x30, PT ;  /* 0x000000300300780c */ /* 0x000fe20003f04270 */
[-C--:B------:R-:W-:Y:S01]  /*5a10*/  FMUL R81, R81, R88.reuse ;  /* 0x0000005851517220 */ /* 0x080fe20000400000 */
[----:B------:R-:W-:Y:S01]  /*5a20*/  F2FP.TF32.F32.PACK_B R47, R47 ;  /* 0x0000002fff2f723e */ /* 0x000fe200024050ff */
[----:B------:R-:W-:Y:S01]  /*5a30*/  @P4 STG.E desc[UR36][R6.64+0x84], R43 ;  /* 0x0000842b06004986 */ /* 0x000fe2000c101924 */
[C---:B------:R-:W-:Y:S01]  /*5a40*/  ISETP.GT.AND P4, PT, R0.reuse, 0x8, P2 ;  /* 0x000000080000780c */ /* 0x040fe20001784270 */
[-C--:B------:R-:W-:Y:S01]  /*5a50*/  FMUL R83, R83, R88.reuse ;  /* 0x0000005853537220 */ /* 0x080fe20000400000 */
[----:B------:R-:W-:Y:S01]  /*5a60*/  ISETP.GT.AND P2, PT, R3, 0x31, PT ;  /* 0x000000310300780c */ /* 0x000fe20003f44270 */
[----:B------:R1:W-:Y:S01]  /*5a70*/  @P5 STG.E desc[UR36][R4.64+0xa0], R11 ;  /* 0x0000a00b04005986 */ /* 0x0003e2000c101924 */
[----:B------:R-:W-:Y:S01]  /*5a80*/  ISETP.GT.AND P5, PT, R0, RZ, P0 ;  /* 0x000000ff0000720c */ /* 0x000fe200007a4270 */
[-C--:B------:R-:W-:Y:S01]  /*5a90*/  FMUL R85, R85, R88.reuse ;  /* 0x0000005855557220 */ /* 0x080fe20000400000 */
[----:B------:R-:W-:Y:S01]  /*5aa0*/  F2FP.TF32.F32.PACK_B R13, R13 ;  /* 0x0000000dff0d723e */ /* 0x000fe200024050ff */
[-C--:B0-----:R-:W-:Y:S01]  /*5ab0*/  FMUL R9, R46, R88.reuse ;  /* 0x000000582e097220 */ /* 0x081fe20000400000 */
[----:B------:R-:W-:Y:S01]  /*5ac0*/  @P3 STG.E desc[UR36][R4.64+0xa4], R45 ;  /* 0x0000a42d04003986 */ /* 0x000fe2000c101924 */
[----:B------:R-:W-:Y:S01]  /*5ad0*/  ISETP.GT.AND P3, PT, R0, RZ, P2 ;  /* 0x000000ff0000720c */ /* 0x000fe20001764270 */
[----:B------:R-:W-:Y:S01]  /*5ae0*/  FMUL R87, R87, R88 ;  /* 0x0000005857577220 */ /* 0x000fe20000400000 */
[----:B------:R-:W-:-:S02]  /*5af0*/  F2FP.TF32.F32.PACK_B R49, R49 ;  /* 0x00000031ff31723e */ /* 0x000fc400024050ff */
[----:B------:R-:W-:Y:S02]  /*5b00*/  F2FP.TF32.F32.PACK_B R9, R9 ;  /* 0x00000009ff09723e */ /* 0x000fe400024050ff */
[----:B------:R-:W-:Y:S01]  /*5b10*/  ISETP.GT.AND P0, PT, R0, 0x8, P0 ;  /* 0x000000080000780c */ /* 0x000fe20000704270 */
[----:B-1----:R-:W-:Y:S01]  /*5b20*/  FMUL R11, R52, R88 ;  /* 0x00000058340b7220 */ /* 0x002fe20000400000 */
[----:B------:R-:W-:Y:S01]  /*5b30*/  F2FP.TF32.F32.PACK_B R51, R51 ;  /* 0x00000033ff33723e */ /* 0x000fe200024050ff */
[----:B------:R0:W-:Y:S01]  /*5b40*/  @P1 STG.E desc[UR36][R6.64+0xa0], R9 ;  /* 0x0000a00906001986 */ /* 0x0001e2000c101924 */
[----:B------:R-:W-:Y:S02]  /*5b50*/  ISETP.GT.AND P1, PT, R3, 0x38, PT ;  /* 0x000000380300780c */ /* 0x000fe40003f24270 */
[----:B------:R-:W-:Y:S01]  /*5b60*/  F2FP.TF32.F32.PACK_B R11, R11 ;  /* 0x0000000bff0b723e */ /* 0x000fe200024050ff */
[----:B------:R-:W-:Y:S01]  /*5b70*/  @P4 STG.E desc[UR36][R6.64+0xa4], R47 ;  /* 0x0000a42f06004986 */ /* 0x000fe2000c101924 */
[----:B------:R-:W-:-:S02]  /*5b80*/  ISETP.GT.AND P4, PT, R0, 0x8, P2 ;  /* 0x000000080000780c */ /* 0x000fc40001784270 */
[----:B------:R-:W-:Y:S01]  /*5b90*/  ISETP.GT.AND P2, PT, R3, 0x39, PT ;  /* 0x000000390300780c */ /* 0x000fe20003f44270 */
[----:B------:R1:W-:Y:S01]  /*5ba0*/  @P5 STG.E desc[UR36][R4.64+0xc0], R13 ;  /* 0x0000c00d04005986 */ /* 0x0003e2000c101924 */
[----:B------:R-:W-:Y:S02]  /*5bb0*/  ISETP.GT.AND P5, PT, R0, RZ, P1 ;  /* 0x000000ff0000720c */ /* 0x000fe40000fa4270 */
[----:B------:R-:W-:Y:S01]  /*5bc0*/  F2FP.TF32.F32.PACK_B R53, R53 ;  /* 0x00000035ff35723e */ /* 0x000fe200024050ff */
[-C--:B0-----:R-:W-:Y:S01]  /*5bd0*/  FMUL R9, R50, R88.reuse ;  /* 0x0000005832097220 */ /* 0x081fe20000400000 */
[----:B------:R-:W-:Y:S01]  /*5be0*/  @P3 STG.E desc[UR36][R4.64+0xc4], R49 ;  /* 0x0000c43104003986 */ /* 0x000fe2000c101924 */
[C---:B------:R-:W-:Y:S02]  /*5bf0*/  ISETP.GT.AND P3, PT, R0.reuse, RZ, P2 ;  /* 0x000000ff0000720c */ /* 0x040fe40001764270 */
[----:B------:R-:W-:Y:S02]  /*5c00*/  ISETP.GT.AND P1, PT, R0, 0x8, P1 ;  /* 0x000000080000780c */ /* 0x000fe40000f24270 */
[----:B------:R-:W-:Y:S01]  /*5c10*/  F2FP.TF32.F32.PACK_B R9, R9 ;  /* 0x00000009ff09723e */ /* 0x000fe200024050ff */
[----:B-1----:R-:W-:Y:S01]  /*5c20*/  FMUL R13, R56, R88 ;  /* 0x00000058380d7220 */ /* 0x002fe20000400000 */
[----:B------:R-:W-:-:S03]  /*5c30*/  F2FP.TF32.F32.PACK_B R55, R55 ;  /* 0x00000037ff37723e */ /* 0x000fc600024050ff */
[----:B------:R0:W-:Y:S01]  /*5c40*/  @P0 STG.E desc[UR36][R6.64+0xc0], R9 ;  /* 0x0000c00906000986 */ /* 0x0001e2000c101924 */
[C---:B------:R-:W-:Y:S02]  /*5c50*/  ISETP.GT.AND P0, PT, R3.reuse, 0x40, PT ;  /* 0x000000400300780c */ /* 0x040fe40003f04270 */
[----:B------:R-:W-:Y:S01]  /*5c60*/  F2FP.TF32.F32.PACK_B R13, R13 ;  /* 0x0000000dff0d723e */ /* 0x000fe200024050ff */
[----:B------:R-:W-:Y:S01]  /*5c70*/  @P4 STG.E desc[UR36][R6.64+0xc4], R51 ;  /* 0x0000c43306004986 */ /* 0x000fe2000c101924 */
[C---:B------:R-:W-:Y:S02]  /*5c80*/  ISETP.GT.AND P4, PT, R0.reuse, 0x8, P2 ;  /* 0x000000080000780c */ /* 0x040fe40001784270 */
[----:B------:R-:W-:Y:S01]  /*5c90*/  ISETP.GT.AND P2, PT, R3, 0x41, PT ;  /* 0x000000410300780c */ /* 0x000fe20003f44270 */
[----:B------:R1:W-:Y:S01]  /*5ca0*/  @P5 STG.E desc[UR36][R4.64+0xe0], R11 ;  /* 0x0000e00b04005986 */ /* 0x0003e2000c101924 */
[----:B------:R-:W-:Y:S02]  /*5cb0*/  ISETP.GT.AND P5, PT, R0, RZ, P0 ;  /* 0x000000ff0000720c */ /* 0x000fe400007a4270 */
[----:B------:R-:W-:Y:S01]  /*5cc0*/  F2FP.TF32.F32.PACK_B R57, R57 ;  /* 0x00000039ff39723e */ /* 0x000fe200024050ff */
[----:B0-----:R-:W-:Y:S01]  /*5cd0*/  FMUL R9, R54, R88 ;  /* 0x0000005836097220 */ /* 0x001fe20000400000 */
[----:B------:R-:W-:Y:S01]  /*5ce0*/  @P3 STG.E desc[UR36][R4.64+0xe4], R53 ;  /* 0x0000e43504003986 */ /* 0x000fe2000c101924 */
[----:B------:R-:W-:-:S02]  /*5cf0*/  ISETP.GT.AND P3, PT, R0, RZ, P2 ;  /* 0x000000ff0000720c */ /* 0x000fc40001764270 */
        /* <DEDUP_REMOVED lines=61> */
[----:B------:R-:W-:Y:S01]  /*60d0*/  @P3 STG.E desc[UR36][R4.64+0x164], R69 ;  /* 0x0001644504003986 */ /* 0x000fe2000c101924 */
[----:B0-----:R-:W-:Y:S01]  /*60e0*/  FMUL R9, R70, R88 ;  /* 0x0000005846097220 */ /* 0x001fe20000400000 */
[----:B------:R-:W-:-:S02]  /*60f0*/  ISETP.GT.AND P3, PT, R0, RZ, P2 ;  /* 0x000000ff0000720c */ /* 0x000fc40001764270 */
[----:B------:R-:W-:Y:S02]  /*6100*/  ISETP.GT.AND P0, PT, R0, 0x8, P0 ;  /* 0x000000080000780c */ /* 0x000fe40000704270 */
[----:B------:R-:W-:Y:S01]  /*6110*/  F2FP.TF32.F32.PACK_B R9, R9 ;  /* 0x00000009ff09723e */ /* 0x000fe200024050ff */
[----:B-1----:R-:W-:Y:S01]  /*6120*/  FMUL R11, R76, R88 ;  /* 0x000000584c0b7220 */ /* 0x002fe20000400000 */
[----:B------:R-:W-:-:S03]  /*6130*/  F2FP.TF32.F32.PACK_B R75, R75 ;  /* 0x0000004bff4b723e */ /* 0x000fc600024050ff */
[----:B------:R0:W-:Y:S01]  /*6140*/  @P1 STG.E desc[UR36][R6.64+0x160], R9 ;  /* 0x0001600906001986 */ /* 0x0001e2000c101924 */
[----:B------:R-:W-:Y:S02]  /*6150*/  F2FP.TF32.F32.PACK_B R77, R77 ;  /* 0x0000004dff4d723e */ /* 0x000fe400024050ff */
[----:B------:R-:W-:Y:S01]  /*6160*/  F2FP.TF32.F32.PACK_B R11, R11 ;  /* 0x0000000bff0b723e */ /* 0x000fe200024050ff */
[----:B------:R-:W-:Y:S01]  /*6170*/  @P4 STG.E desc[UR36][R6.64+0x164], R71 ;  /* 0x0001644706004986 */ /* 0x000fe2000c101924 */
[C---:B------:R-:W-:Y:S02]  /*6180*/  ISETP.GT.AND P4, PT, R3.reuse, 0x68, PT ;  /* 0x000000680300780c */ /* 0x040fe40003f84270 */
[----:B------:R-:W-:Y:S01]  /*6190*/  F2FP.TF32.F32.PACK_B R79, R79 ;  /* 0x0000004fff4f723e */ /* 0x000fe200024050ff */
[----:B------:R1:W-:Y:S01]  /*61a0*/  @P5 STG.E desc[UR36][R4.64+0x180], R13 ;  /* 0x0001800d04005986 */ /* 0x0003e2000c101924 */
[----:B------:R-:W-:Y:S02]  /*61b0*/  ISETP.GT.AND P5, PT, R3, 0x69, PT ;  /* 0x000000690300780c */ /* 0x000fe40003fa4270 */
[----:B------:R-:W-:Y:S01]  /*61c0*/  F2FP.TF32.F32.PACK_B R81, R81 ;  /* 0x00000051ff51723e */ /* 0x000fe200024050ff */
[----:B------:R-:W-:Y:S01]  /*61d0*/  @P3 STG.E desc[UR36][R4.64+0x184], R73 ;  /* 0x0001844904003986 */ /* 0x000fe2000c101924 */
[----:B------:R-:W-:Y:S01]  /*61e0*/  ISETP.GT.AND P3, PT, R0, 0x8, P2 ;  /* 0x000000080000780c */ /* 0x000fe20001764270 */
[----:B0-----:R-:W-:Y:S01]  /*61f0*/  FMUL R9, R74, R88 ;  /* 0x000000584a097220 */ /* 0x001fe20000400000 */
[----:B------:R-:W-:-:S02]  /*6200*/  ISETP.GT.AND P2, PT, R0, RZ, P4 ;  /* 0x000000ff0000720c */ /* 0x000fc40002744270 */
[C---:B------:R-:W-:Y:S02]  /*6210*/  ISETP.GT.AND P1, PT, R0.reuse, RZ, P5 ;  /* 0x000000ff0000720c */ /* 0x040fe40002f24270 */
[----:B------:R-:W-:Y:S01]  /*6220*/  ISETP.GT.AND P4, PT, R0, 0x8, P4 ;  /* 0x000000080000780c */ /* 0x000fe20002784270 */
[----:B-1----:R-:W-:Y:S01]  /*6230*/  FMUL R13, R78, R88 ;  /* 0x000000584e0d7220 */ /* 0x002fe20000400000 */
[----:B------:R-:W-:Y:S02]  /*6240*/  ISETP.GT.AND P5, PT, R0, 0x8, P5 ;  /* 0x000000080000780c */ /* 0x000fe40002fa4270 */
[----:B------:R-:W-:Y:S02]  /*6250*/  F2FP.TF32.F32.PACK_B R9, R9 ;  /* 0x00000009ff09723e */ /* 0x000fe400024050ff */
[----:B------:R-:W-:Y:S02]  /*6260*/  F2FP.TF32.F32.PACK_B R13, R13 ;  /* 0x0000000dff0d723e */ /* 0x000fe400024050ff */
[----:B------:R-:W-:Y:S01]  /*6270*/  F2FP.TF32.F32.PACK_B R83, R83 ;  /* 0x00000053ff53723e */ /* 0x000fe200024050ff */
[----:B------:R0:W-:Y:S01]  /*6280*/  @P0 STG.E desc[UR36][R6.64+0x180], R9 ;  /* 0x0001800906000986 */ /* 0x0001e2000c101924 */
[----:B------:R-:W-:-:S02]  /*6290*/  ISETP.GT.AND P0, PT, R3, 0x79, PT ;  /* 0x000000790300780c */ /* 0x000fc40003f04270 */
[----:B------:R-:W-:Y:S01]  /*62a0*/  F2FP.TF32.F32.PACK_B R85, R85 ;  /* 0x00000055ff55723e */ /* 0x000fe200024050ff */
[----:B------:R-:W-:Y:S01]  /*62b0*/  @P3 STG.E desc[UR36][R6.64+0x184], R75 ;  /* 0x0001844b06003986 */ /* 0x000fe2000c101924 */
[C---:B------:R-:W-:Y:S02]  /*62c0*/  ISETP.GT.AND P3, PT, R3.reuse, 0x70, PT ;  /* 0x000000700300780c */ /* 0x040fe40003f64270 */
[----:B------:R-:W-:Y:S01]  /*62d0*/  F2FP.TF32.F32.PACK_B R87, R87 ;  /* 0x00000057ff57723e */ /* 0x000fe200024050ff */
[----:B------:R1:W-:Y:S01]  /*62e0*/  @P2 STG.E desc[UR36][R4.64+0x1a0], R11 ;  /* 0x0001a00b04002986 */ /* 0x0003e2000c101924 */
[----:B------:R-:W-:-:S03]  /*62f0*/  ISETP.GT.AND P2, PT, R3, 0x71, PT ;  /* 0x000000710300780c */ /* 0x000fc60003f44270 */
[----:B------:R-:W-:Y:S01]  /*6300*/  @P1 STG.E desc[UR36][R4.64+0x1a4], R77 ;  /* 0x0001a44d04001986 */ /* 0x000fe2000c101924 */
[----:B------:R-:W-:Y:S01]  /*6310*/  ISETP.GT.AND P1, PT, R3, 0x78, PT ;  /* 0x000000780300780c */ /* 0x000fe20003f24270 */
[-C--:B------:R-:W-:Y:S01]  /*6320*/  FMUL R3, R80, R88.reuse ;  /* 0x0000005850037220 */ /* 0x080fe20000400000 */
[-C--:B0-----:R-:W-:Y:S01]  /*6330*/  FMUL R9, R82, R88.reuse ;  /* 0x0000005852097220 */ /* 0x081fe20000400000 */
[----:B------:R0:W-:Y:S01]  /*6340*/  @P4 STG.E desc[UR36][R6.64+0x1a0], R13 ;  /* 0x0001a00d06004986 */ /* 0x0001e2000c101924 */
[C---:B------:R-:W-:Y:S02]  /*6350*/  ISETP.GT.AND P4, PT, R0.reuse, RZ, P3 ;  /* 0x000000ff0000720c */ /* 0x040fe40001f84270 */
[----:B------:R-:W-:Y:S01]  /*6360*/  F2FP.TF32.F32.PACK_B R3, R3 ;  /* 0x00000003ff03723e */ /* 0x000fe200024050ff */
[----:B------:R-:W-:Y:S01]  /*6370*/  @P5 STG.E desc[UR36][R6.64+0x1a4], R79 ;  /* 0x0001a44f06005986 */ /* 0x000fe2000c101924 */
[----:B------:R-:W-:Y:S01]  /*6380*/  ISETP.GT.AND P5, PT, R0, RZ, P2 ;  /* 0x000000ff0000720c */ /* 0x000fe200017a4270 */
[----:B-1----:R-:W-:Y:S01]  /*6390*/  FMUL R11, R84, R88 ;  /* 0x00000058540b7220 */ /* 0x002fe20000400000 */
[----:B------:R-:W-:-:S02]  /*63a0*/  ISETP.GT.AND P3, PT, R0, 0x8, P3 ;  /* 0x000000080000780c */ /* 0x000fc40001f64270 */
[----:B------:R-:W-:Y:S02]  /*63b0*/  ISETP.GT.AND P2, PT, R0, 0x8, P2 ;  /* 0x000000080000780c */ /* 0x000fe40001744270 */
[----:B------:R-:W-:Y:S01]  /*63c0*/  F2FP.TF32.F32.PACK_B R9, R9 ;  /* 0x00000009ff09723e */ /* 0x000fe200024050ff */
[----:B0-----:R-:W-:Y:S01]  /*63d0*/  FMUL R13, R86, R88 ;  /* 0x00000058560d7220 */ /* 0x001fe20000400000 */
[----:B------:R-:W-:Y:S01]  /*63e0*/  F2FP.TF32.F32.PACK_B R11, R11 ;  /* 0x0000000bff0b723e */ /* 0x000fe200024050ff */
[----:B------:R-:W-:Y:S01]  /*63f0*/  @P4 STG.E desc[UR36][R4.64+0x1c0], R3 ;  /* 0x0001c00304004986 */ /* 0x000fe2000c101924 */
[C---:B------:R-:W-:Y:S02]  /*6400*/  ISETP.GT.AND P4, PT, R0.reuse, RZ, P1 ;  /* 0x000000ff0000720c */ /* 0x040fe40000f84270 */
[C---:B------:R-:W-:Y:S01]  /*6410*/  ISETP.GT.AND P1, PT, R0.reuse, 0x8, P1 ;  /* 0x000000080000780c */ /* 0x040fe20000f24270 */
[----:B------:R-:W-:Y:S01]  /*6420*/  @P5 STG.E desc[UR36][R4.64+0x1c4], R81 ;  /* 0x0001c45104005986 */ /* 0x000fe2000c101924 */
[----:B------:R-:W-:-:S02]  /*6430*/  ISETP.GT.AND P5, PT, R0, RZ, P0 ;  /* 0x000000ff0000720c */ /* 0x000fc400007a4270 */
[----:B------:R-:W-:Y:S01]  /*6440*/  ISETP.GT.AND P0, PT, R0, 0x8, P0 ;  /* 0x000000080000780c */ /* 0x000fe20000704270 */
[----:B------:R-:W-:Y:S01]  /*6450*/  @P3 STG.E desc[UR36][R6.64+0x1c0], R9 ;  /* 0x0001c00906003986 */ /* 0x000fe2000c101924 */
[----:B------:R-:W-:-:S03]  /*6460*/  F2FP.TF32.F32.PACK_B R13, R13 ;  /* 0x0000000dff0d723e */ /* 0x000fc600024050ff */
[----:B------:R-:W-:Y:S04]  /*6470*/  @P2 STG.E desc[UR36][R6.64+0x1c4], R83 ;  /* 0x0001c45306002986 */ /* 0x000fe8000c101924 */
[----:B------:R-:W-:Y:S04]  /*6480*/  @P4 STG.E desc[UR36][R4.64+0x1e0], R11 ;  /* 0x0001e00b04004986 */ /* 0x000fe8000c101924 */
[----:B------:R0:W-:Y:S02]  /*6490*/  @P5 STG.E desc[UR36][R4.64+0x1e4], R85 ;  /* 0x0001e45504005986 */ /* 0x0001e4000c101924 */
[----:B0-----:R-:W-:-:S02]  /*64a0*/  @P1 IMAD.MOV.U32 R4, RZ, RZ, R6 ;  /* 0x000000ffff041224 */ /* 0x001fc400078e0006 */
[----:B------:R-:W-:-:S05]  /*64b0*/  @P1 IMAD.MOV.U32 R5, RZ, RZ, R7 ;  /* 0x000000ffff051224 */ /* 0x000fca00078e0007 */
[----:B------:R0:W-:Y:S04]  /*64c0*/  @P1 STG.E desc[UR36][R4.64+0x1e0], R13 ;  /* 0x0001e00d04001986 */ /* 0x0001e8000c101924 */
[----:B------:R0:W-:Y:S02]  /*64d0*/  @P0 STG.E desc[UR36][R6.64+0x1e4], R87 ;  /* 0x0001e45706000986 */ /* 0x0001e4000c101924 */
.L_x_158:
[----:B------:R-:W-:Y:S05]  /*64e0*/  BSYNC B0 ;  /* 0x0000000000007941 */ /* 0x000fea0003800000 */
.L_x_32:
[----:B0-----:R-:W2:Y:S01]  /*64f0*/  LDL.64 R4, [R1] ;  /* 0x0000000001047983 */ /* 0x001ea20000100a00 */
[----:B------:R-:W-:Y:S01]  /*6500*/  ULDC.64 UR4, c[0x0][0x650] ;  /* 0x0001940000047ab9 */ /* 0x000fe20000000a00 */
[----:B------:R-:W-:Y:S02]  /*6510*/  IMAD.U32 R0, RZ, RZ, UR44 ;  /* 0x0000002cff007e24 */ /* 0x000fe4000f8e00ff */
[----:B------:R-:W-:Y:S02]  /*6520*/  IMAD.MOV.U32 R22, RZ, RZ, -0x1 ;  /* 0xffffffffff167424 */ /* 0x000fe400078e00ff */
[----:B------:R0:W-:Y:S01]  /*6530*/  SYNCS.ARRIVE.TRANS64.A1T0 RZ, [R0+UR46], RZ ;  /* 0x000000ff00ff79a7 */ /* 0x0001e2000810002e */
[----:B-----5:R-:W-:Y:S02]  /*6540*/  IMAD.MOV.U32 R18, RZ, RZ, -0x1 ;  /* 0xffffffffff127424 */ /* 0x020fe400078e00ff */
[----:B------:R-:W-:Y:S01]  /*6550*/  IMAD.MOV.U32 R19, RZ, RZ, -0x1 ;  /* 0xffffffffff137424 */ /* 0x000fe200078e00ff */
[----:B0-----:R-:W-:-:S02]  /*6560*/  PRMT R0, RZ, 0x7610, R0 ;  /* 0x00007610ff007816 */ /* 0x001fc40000000000 */
[----:B--2---:R-:W-:-:S05]  /*6570*/  LEA R16, P0, R4, R16, 0x1 ;  /* 0x0000001004107211 */ /* 0x004fca00078008ff */
[----:B------:R-:W-:Y:S01]  /*6580*/  IMAD.X R17, R98, 0x1, R17, P0 ;  /* 0x0000000162117824 */ /* 0x000fe200000e0611 */
[----:B------:R-:W-:-:S04]  /*6590*/  ISETP.GE.U32.AND P0, PT, R16, UR4, PT ;  /* 0x0000000410007c0c */ /* 0x000fc8000bf06070 */
[----:B------:R-:W-:-:S13]  /*65a0*/  ISETP.GE.U32.AND.EX P0, PT, R17, UR5, PT, P0 ;  /* 0x0000000511007c0c */ /* 0x000fda000bf06100 */
[----:B------:R-:W-:Y:S05]  /*65b0*/  @P0 BRA `(.L_x_159) ;  /* 0x00000004004c0947 */ /* 0x000fea0003800000 */
[----:B----4-:R-:W0:Y:S01]  /*65c0*/  LDC.64 R10, c[0x0][0x628] ;  /* 0x00018a00ff0a7b82 */ /* 0x010e220000000a00 */
[----:B------:R-:W2:Y:S01]  /*65d0*/  S2R R12, SR_CTAID.X ;  /* 0x00000000000c7919 */ /* 0x000ea20000002500 */
[----:B------:R-:W-:Y:S02]  /*65e0*/  IMAD.MOV.U32 R8, RZ, RZ, R16 ;  /* 0x000000ffff087224 */ /* 0x000fe400078e0010 */
[----:B------:R-:W-:Y:S01]  /*65f0*/  IMAD.MOV.U32 R9, RZ, RZ, R17 ;  /* 0x000000ffff097224 */ /* 0x000fe200078e0011 */
[----:B------:R-:W4:Y:S03]  /*6600*/  S2R R18, SR_CTAID.Y ;  /* 0x0000000000127919 */ /* 0x000f260000002600 */
[----:B------:R-:W1:Y:S08]  /*6610*/  LDC R0, c[0x0][0x630] ;  /* 0x00018c00ff007b82 */ /* 0x000e700000000800 */
[----:B------:R-:W1:Y:S01]  /*6620*/  LDC.64 R14, c[0x0][0x620] ;  /* 0x00018800ff0e7b82 */ /* 0x000e620000000a00 */
[----:B0-----:R-:W-:-:S04]  /*6630*/  ISETP.NE.U32.AND P0, PT, R10, RZ, PT ;  /* 0x000000ff0a00720c */ /* 0x001fc80003f05070 */
[----:B------:R-:W-:-:S13]  /*6640*/  ISETP.NE.AND.EX P0, PT, R11, RZ, PT, P0 ;  /* 0x000000ff0b00720c */ /* 0x000fda0003f05300 */
[----:B-12-4-:R-:W-:Y:S05]  /*6650*/  @!P0 BRA `(.L_x_160) ;  /* 0x0000000000288947 */ /* 0x016fea0003800000 */
[----:B------:R-:W0:Y:S02]  /*6660*/  LDC R3, c[0x0][0x634] ;  /* 0x00018d00ff037b82 */ /* 0x000e240000000800 */
[----:B0-----:R-:W-:-:S05]  /*6670*/  IADD3 R3, P0, R16, R3, RZ ;  /* 0x0000000310037210 */ /* 0x001fca0007f1e0ff */
[----:B------:R-:W-:-:S04]  /*6680*/  IMAD.X R13, RZ, RZ, R17, P0 ;  /* 0x000000ffff0d7224 */ /* 0x000fc800000e0611 */
[----:B------:R-:W-:-:S04]  /*6690*/  IMAD.WIDE.U32 R4, R13, R10, RZ ;  /* 0x0000000a0d047225 */ /* 0x000fc800078e00ff */
[----:B---3--:R-:W-:-:S04]  /*66a0*/  IMAD.WIDE.U32 R6, P0, R3, R11, R4 ;  /* 0x0000000b03067225 */ /* 0x008fc80007800004 */
[----:B------:R-:W-:-:S04]  /*66b0*/  IMAD.WIDE.U32 R4, R3, R10, RZ ;  /* 0x0000000a03047225 */ /* 0x000fc800078e00ff */
[----:B------:R-:W-:Y:S01]  /*66c0*/  IMAD.X R9, RZ, RZ, RZ, P0 ;  /* 0x000000ffff097224 */ /* 0x000fe200000e06ff */
[----:B------:R-:W-:Y:S01]  /*66d0*/  IADD3 RZ, P0, R5, R6, RZ ;  /* 0x0000000605ff7210 */ /* 0x000fe20007f1e0ff */
[----:B------:R-:W-:-:S04]  /*66e0*/  IMAD.MOV.U32 R8, RZ, RZ, R7 ;  /* 0x000000ffff087224 */ /* 0x000fc800078e0007 */
[----:B------:R-:W-:-:S08]  /*66f0*/  IMAD.WIDE.U32.X R8, R13, R11, R8, P0 ;  /* 0x0000000b0d087225 */ /* 0x000fd000000e0408 */
.L_x_160:
[-CC-:B------:R-:W-:Y:S01]  /*6700*/  SHF.R.U64 R19, R8, R0.reuse, R9.reuse ;  /* 0x0000000008137219 */ /* 0x180fe20000001209 */
[----:B------:R-:W0:Y:S01]  /*6710*/  LDC.64 R24, c[0x0][0x640] ;  /* 0x00019000ff187b82 */ /* 0x000e220000000a00 */
[----:B------:R-:W-:Y:S01]  /*6720*/  SHF.R.U32.HI R0, RZ, R0, R9 ;  /* 0x00000000ff007219 */ /* 0x000fe20000011609 */
[----:B------:R-:W-:Y:S01]  /*6730*/  ULDC UR4, c[0x0][0x150] ;  /* 0x0000540000047ab9 */ /* 0x000fe20000000800 */
[----:B------:R-:W-:Y:S02]  /*6740*/  IADD3 R3, P0, RZ, -R19, RZ ;  /* 0x80000013ff037210 */ /* 0x000fe40007f1e0ff */
[----:B---3--:R-:W-:-:S03]  /*6750*/  I2FP.F32.U32 R7, R12 ;  /* 0x0000000c00077245 */ /* 0x008fc60000201000 */
[----:B------:R-:W1:Y:S01]  /*6760*/  LDC R6, c[0x0][0x618] ;  /* 0x00018600ff067b82 */ /* 0x000e620000000800 */
[----:B------:R-:W-:Y:S02]  /*6770*/  IMAD.X R5, RZ, RZ, ~R0, P0 ;  /* 0x000000ffff057224 */ /* 0x000fe400000e0e00 */
[----:B------:R-:W-:Y:S01]  /*6780*/  FMUL R7, R7, UR4 ;  /* 0x0000000407077c20 */ /* 0x000fe20008400000 */
[----:B------:R-:W-:Y:S01]  /*6790*/  ULDC UR4, c[0x0][0x154] ;  /* 0x0000550000047ab9 */ /* 0x000fe20000000800 */
[-C--:B------:R-:W-:Y:S02]  /*67a0*/  IMAD R0, R5, R14.reuse, RZ ;  /* 0x0000000e05007224 */ /* 0x080fe400078e02ff */
[C---:B------:R-:W-:Y:S01]  /*67b0*/  IMAD.WIDE.U32 R4, R3.reuse, R14, R16 ;  /* 0x0000000e03047225 */ /* 0x040fe200078e0010 */
[----:B------:R-:W2:Y:S01]  /*67c0*/  LDC R8, c[0x0][0x608] ;  /* 0x00018200ff087b82 */ /* 0x000ea20000000800 */
[----:B------:R-:W3:Y:S02]  /*67d0*/  F2I.U32.TRUNC.NTZ R7, R7 ;  /* 0x0000000700077305 */ /* 0x000ee4000020f000 */
[----:B------:R-:W-:Y:S01]  /*67e0*/  IMAD R3, R3, R15, R0 ;  /* 0x0000000f03037224 */ /* 0x000fe200078e0200 */
[----:B------:R-:W-:-:S03]  /*67f0*/  I2FP.F32.U32 R0, R18 ;  /* 0x0000001200007245 */ /* 0x000fc60000201000 */
[----:B------:R-:W-:Y:S01]  /*6800*/  IMAD.IADD R3, R5, 0x1, R3 ;  /* 0x0000000105037824 */ /* 0x000fe200078e0203 */
[----:B------:R-:W4:Y:S01]  /*6810*/  LDC R11, c[0x0][0x658] ;  /* 0x00019600ff0b7b82 */ /* 0x000f220000000800 */
[----:B0-----:R-:W-:-:S04]  /*6820*/  ISETP.NE.U32.AND P0, PT, R24, RZ, PT ;  /* 0x000000ff1800720c */ /* 0x001fc80003f05070 */
[----:B------:R-:W-:-:S03]  /*6830*/  ISETP.NE.AND.EX P0, PT, R25, RZ, PT, P0 ;  /* 0x000000ff1900720c */ /* 0x000fc60003f05300 */
[----:B------:R-:W0:Y:S01]  /*6840*/  LDC R9, c[0x0][0x144] ;  /* 0x00005100ff097b82 */ /* 0x000e220000000800 */
[-C--:B-1----:R-:W-:Y:S01]  /*6850*/  SHF.R.U64 R10, R4, R6.reuse, R3 ;  /* 0x00000006040a7219 */ /* 0x082fe20000001203 */
[----:B---3--:R-:W-:Y:S01]  /*6860*/  IMAD.MOV R7, RZ, RZ, -R7 ;  /* 0x000000ffff077224 */ /* 0x008fe200078e0a07 */
[----:B------:R-:W-:Y:S01]  /*6870*/  SHF.R.U32.HI R3, RZ, R6, R3 ;  /* 0x00000006ff037219 */ /* 0x000fe20000011603 */
[----:B------:R-:W-:-:S04]  /*6880*/  FMUL R6, R0, UR4 ;  /* 0x0000000400067c20 */ /* 0x000fc80008400000 */
[----:B------:R-:W1:Y:S01]  /*6890*/  LDC R21, c[0x0][0x148] ;  /* 0x00005200ff157b82 */ /* 0x000e620000000800 */
[----:B------:R3:W0:Y:S01]  /*68a0*/  F2I.U32.TRUNC.NTZ R14, R6 ;  /* 0x00000006000e7305 */ /* 0x000622000020f000 */
[-CC-:B--2---:R-:W-:Y:S02]  /*68b0*/  SHF.R.U64 R13, R10, R8.reuse, R3.reuse ;  /* 0x000000080a0d7219 */ /* 0x184fe40000001203 */
[----:B------:R-:W-:-:S04]  /*68c0*/  SHF.R.U32.HI R0, RZ, R8, R3 ;  /* 0x00000008ff007219 */ /* 0x000fc80000011603 */
[----:B------:R-:W2:Y:S01]  /*68d0*/  LDC R20, c[0x0][0x648] ;  /* 0x00019200ff147b82 */ /* 0x000ea20000000800 */
[-CC-:B----4-:R-:W-:Y:S02]  /*68e0*/  SHF.R.U64 R15, R13, R11.reuse, R0.reuse ;  /* 0x0000000b0d0f7219 */ /* 0x190fe40000001200 */
[----:B------:R-:W-:-:S03]  /*68f0*/  SHF.R.U32.HI R5, RZ, R11, R0 ;  /* 0x0000000bff057219 */ /* 0x000fc60000011600 */
[----:B------:R-:W-:Y:S02]  /*6900*/  IMAD.MOV.U32 R4, RZ, RZ, R15 ;  /* 0x000000ffff047224 */ /* 0x000fe400078e000f */
[----:B------:R-:W4:Y:S01]  /*6910*/  LDC R26, c[0x0][0x638] ;  /* 0x00018e00ff1a7b82 */ /* 0x000f220000000800 */
[----:B0-----:R-:W-:-:S07]  /*6920*/  IMAD R22, R9, R7, R12 ;  /* 0x0000000709167224 */ /* 0x001fce00078e020c */
[----:B------:R-:W0:Y:S08]  /*6930*/  LDC R27, c[0x0][0x610] ;  /* 0x00018400ff1b7b82 */ /* 0x000e300000000800 */
[----:B------:R-:W0:Y:S01]  /*6940*/  LDC R28, c[0x0][0x600] ;  /* 0x00018000ff1c7b82 */ /* 0x000e220000000800 */
[----:B-123--:R-:W-:Y:S05]  /*6950*/  @!P0 BRA `(.L_x_161) ;  /* 0x0000000000288947 */ /* 0x00efea0003800000 */
[----:B------:R-:W1:Y:S02]  /*6960*/  LDC R0, c[0x0][0x64c] ;  /* 0x00019300ff007b82 */ /* 0x000e640000000800 */
[----:B-1----:R-:W-:-:S05]  /*6970*/  IADD3 R3, P0, R15, R0, RZ ;  /* 0x000000000f037210 */ /* 0x002fca0007f1e0ff */
        /* <DEDUP_REMOVED lines=8> */
.L_x_161:
[----:B------:R-:W-:Y:S01]  /*6a00*/  ISETP.NE.AND P0, PT, R2, 0x1, PT ;  /* 0x000000010200780c */ /* 0x000fe20003f05270 */
[----:B------:R-:W-:Y:S01]  /*6a10*/  IMAD.MOV R14, RZ, RZ, -R14 ;  /* 0x000000ffff0e7224 */ /* 0x000fe200078e0a0e */
[----:B------:R-:W-:Y:S02]  /*6a20*/  SHF.R.U64 R0, R4, R20, R5 ;  /* 0x0000001404007219 */ /* 0x000fe40000001205 */
[----:B------:R-:W-:Y:S02]  /*6a30*/  LOP3.LUT R3, R13, R100, RZ, 0xc0, !PT ;  /* 0x000000640d037212 */ /* 0x000fe400078ec0ff */
[----:B------:R-:W-:Y:S01]  /*6a40*/  LOP3.LUT R5, R10, R99, RZ, 0xc0, !PT ;  /* 0x000000630a057212 */ /* 0x000fe200078ec0ff */
[----:B------:R-:W-:Y:S02]  /*6a50*/  IMAD.MOV R4, RZ, RZ, -R0 ;  /* 0x000000ffff047224 */ /* 0x000fe400078e0a00 */
[----:B------:R-:W-:Y:S02]  /*6a60*/  IMAD R3, R96, R0, R3 ;  /* 0x0000000060037224 */ /* 0x000fe400078e0203 */
[----:B----4-:R-:W-:-:S02]  /*6a70*/  IMAD R0, R4, R26, R15 ;  /* 0x0000001a04007224 */ /* 0x010fc400078e020f */
[----:B------:R-:W-:Y:S02]  /*6a80*/  @P0 IMAD R22, R21, R14, R18 ;  /* 0x0000000e15160224 */ /* 0x000fe400078e0212 */
[----:B------:R-:W-:Y:S02]  /*6a90*/  IMAD.MOV.U32 R4, RZ, RZ, 0x1 ;  /* 0x00000001ff047424 */ /* 0x000fe400078e00ff */
[----:B0-----:R-:W-:Y:S02]  /*6aa0*/  IMAD R22, R3, R27, R22 ;  /* 0x0000001b03167224 */ /* 0x001fe400078e0216 */
[----:B------:R-:W-:Y:S01]  /*6ab0*/  IMAD R3, R0, R28, R5 ;  /* 0x0000001c00037224 */ /* 0x000fe200078e0205 */
[----:B------:R-:W-:-:S04]  /*6ac0*/  PRMT R0, R4, 0x7610, R0 ;  /* 0x0000761004007816 */ /* 0x000fc80000000000 */
[----:B------:R-:W-:Y:S02]  /*6ad0*/  SEL R18, R3, R22, !P0 ;  /* 0x0000001603127207 */ /* 0x000fe40004000000 */
[----:B------:R-:W-:-:S07]  /*6ae0*/  SEL R22, R22, R3, !P0 ;  /* 0x0000000316167207 */ /* 0x000fce0004000000 */
.L_x_159:
[----:B------:R-:W-:Y:S01]  /*6af0*/  UIMAD.WIDE.U32 UR4, UR38, 0x24924925, URZ ;  /* 0x24924925260478a5 */ /* 0x000fe2000f8e003f */
[----:B------:R-:W-:Y:S02]  /*6b00*/  LOP3.LUT P0, RZ, R0, 0xff, RZ, 0xc0, !PT ;  /* 0x000000ff00ff7812 */ /* 0x000fe4000780c0ff */
[----:B------:R-:W-:Y:S01]  /*6b10*/  LOP3.LUT R103, R103, 0x1, RZ, 0x3c, !PT ;  /* 0x0000000167677812 */ /* 0x000fe200078e3cff */
[----:B------:R-:W-:-:S04]  /*6b20*/  UIADD3 UR4, UR38, -UR5, URZ ;  /* 0x8000000526047290 */ /* 0x000fc8000fffe03f */
[----:B------:R-:W-:-:S04]  /*6b30*/  ULEA.HI UR4, UR4, UR5, URZ, 0x1f ;  /* 0x0000000504047291 */ /* 0x000fc8000f8ff83f */
[----:B------:R-:W-:-:S04]  /*6b40*/  USHF.R.U32.HI UR4, URZ, 0x2, UR4 ;  /* 0x000000023f047899 */ /* 0x000fc80008011604 */
[----:B------:R-:W-:Y:S01]  /*6b50*/  UIMAD UR38, UR4, -0x7, UR38 ;  /* 0xfffffff9042678a4 */ /* 0x000fe2000f8e0226 */
[----:B------:R-:W-:Y:S11]  /*6b60*/  @P0 BRA `(.L_x_162) ;  /* 0xffffffa8008c0947 */ /* 0x000ff6000383ffff */
[----:B------:R-:W-:Y:S05]  /*6b70*/  EXIT ;  /* 0x000000000000794d */ /* 0x000fea0003800000 */
.L_x_13:
[----:B------:R-:W-:-:S08]  /*6b80*/  ISETP.NE.AND P0, PT, R14, RZ, PT ;  /* 0x000000ff0e00720c */ /* 0x000fd00003f05270 */
[----:B0-----:R-:W0:-:S00]  /*6b90*/  USETMAXREG.DEALLOC.CTAPOOL 0x28 ;  /* 0x00000028000079c8 */ /* 0x001e0000080e0500 */
[----:B------:R-:W-:Y:S05]  /*6ba0*/  @P0 EXIT ;  /* 0x000000000000094d */ /* 0x000fea0003800000 */
[----:B0-----:R-:W-:Y:S01]  /*6bb0*/  LOP3.LUT P0, RZ, R3, 0xff, RZ, 0xc0, !PT ;  /* 0x000000ff03ff7812 */ /* 0x001fe2000780c0ff */
[----:B------:R-:W-:Y:S02]  /*6bc0*/  IMAD.MOV.U32 R3, RZ, RZ, 0x1 ;  /* 0x00000001ff037424 */ /* 0x000fe400078e00ff */
[----:B------:R-:W-:-:S10]  /*6bd0*/  IMAD.MOV.U32 R8, RZ, RZ, RZ ;  /* 0x000000ffff087224 */ /* 0x000fd400078e00ff */
[----:B------:R-:W-:Y:S05]  /*6be0*/  @!P0 BRA `(.L_x_163) ;  /* 0x0000000c00448947 */ /* 0x000fea0003800000 */
[----:B------:R-:W-:Y:S01]  /*6bf0*/  LOP3.LUT P0, RZ, R4, 0x1f, RZ, 0xc0, !PT ;  /* 0x0000001f04ff7812 */ /* 0x000fe2000780c0ff */
[----:B------:R-:W-:Y:S01]  /*6c00*/  ULDC UR5, c[0x0][0x658] ;  /* 0x0001960000057ab9 */ /* 0x000fe20000000800 */
[----:B------:R-:W-:Y:S01]  /*6c10*/  UMOV UR6, 0xffffffff ;  /* 0xffffffff00067882 */ /* 0x000fe20000000000 */
[----:B------:R-:W-:Y:S01]  /*6c20*/  BSSY B0, `(.L_x_163) ;  /* 0x00000cd000007945 */ /* 0x000fe20003800000 */
[----:B------:R-:W-:Y:S01]  /*6c30*/  USHF.L.U32 UR6, UR6, UR5, URZ ;  /* 0x0000000506067299 */ /* 0x000fe2000800063f */
[C---:B------:R-:W-:Y:S01]  /*6c40*/  ISETP.NE.AND P2, PT, R5.reuse, RZ, PT ;  /* 0x000000ff0500720c */ /* 0x040fe20003f45270 */
[----:B------:R-:W-:Y:S01]  /*6c50*/  UMOV UR7, 0x1 ;  /* 0x0000000100077882 */ /* 0x000fe20000000000 */
[----:B------:R-:W-:Y:S01]  /*6c60*/  ISETP.NE.OR P0, PT, R5, RZ, !P0 ;  /* 0x000000ff0500720c */ /* 0x000fe20004705670 */
[----:B------:R-:W-:Y:S01]  /*6c70*/  IMAD.MOV.U32 R10, RZ, RZ, 0x1 ;  /* 0x00000001ff0a7424 */ /* 0x000fe200078e00ff */
[----:B------:R-:W-:Y:S01]  /*6c80*/  LOP3.LUT R9, R23, 0x2, RZ, 0xfc, !PT ;  /* 0x0000000217097812 */ /* 0x000fe200078efcff */
[----:B------:R-:W-:Y:S01]  /*6c90*/  IMAD.MOV.U32 R3, RZ, RZ, 0x1 ;  /* 0x00000001ff037424 */ /* 0x000fe200078e00ff */
[----:B------:R-:W-:Y:S01]  /*6ca0*/  ULDC UR4, c[0x0][0x600] ;  /* 0x0001800000047ab9 */ /* 0x000fe20000000800 */
[----:B------:R-:W-:Y:S01]  /*6cb0*/  IMAD.MOV.U32 R8, RZ, RZ, RZ ;  /* 0x000000ffff087224 */ /* 0x000fe200078e00ff */
[----:B------:R-:W-:-:S02]  /*6cc0*/  USHF.L.U32 UR13, UR7, UR5, URZ ;  /* 0x00000005070d7299 */ /* 0x000fc4000800063f */
[----:B------:R-:W-:Y:S02]  /*6cd0*/  UIADD3 UR21, UR40, 0x1, URZ ;  /* 0x0000000128157890 */ /* 0x000fe4000fffe03f */
[----:B------:R-:W-:Y:S02]  /*6ce0*/  UIADD3 UR4, UR4, -0x1, URZ ;  /* 0xffffffff04047890 */ /* 0x000fe4000fffe03f */
[----:B------:R-:W-:Y:S01]  /*6cf0*/  ULOP3.LUT UR5, URZ, UR6, URZ, 0x33, !UPT ;  /* 0x000000063f057292 */ /* 0x000fe2000f8e333f */
[----:B------:R-:W-:-:S11]  /*6d00*/  ULDC.64 UR22, c[0x0][0x198] ;  /* 0x0000660000167ab9 */ /* 0x000fd60000000a00 */
.L_x_175:
[----:B------:R-:W-:-:S03]  /*6d10*/  UMOV UR6, 0xffffffff ;  /* 0xffffffff00067882 */ /* 0x000fc60000000000 */
[----:B------:R-:W-:Y:S05]  /*6d20*/  BRA.DIV UR6, `(.L_x_164) ;  /* 0x00000012067c7947 */ /* 0x000fea000b800000 */
[----:B------:R-:W-:-:S13]  /*6d30*/  ELECT P6, URZ, PT ;  /* 0x00000000003f782f */ /* 0x000fda00038c0000 */
.L_x_191:
[----:B------:R-:W0:Y:S01]  /*6d40*/  LDC R4, c[0x0][0x28c] ;  /* 0x0000a300ff047b82 */ /* 0x000e220000000800 */
[----:B------:R-:W-:Y:S01]  /*6d50*/  BSSY B1, `(.L_x_165) ;  /* 0x0000043000017945 */ /* 0x000fe20003800000 */
[----:B0-----:R-:W-:-:S13]  /*6d60*/  ISETP.LT.OR P6, PT, R4, 0x1, !P6 ;  /* 0x000000010400780c */ /* 0x001fda00077c1670 */
[----:B------:R-:W-:Y:S05]  /*6d70*/  @P6 BRA `(.L_x_166) ;  /* 0x0000000400006947 */ /* 0x000fea0003800000 */
[----:B------:R-:W-:Y:S02]  /*6d80*/  IMAD.SHL.U32 R22, R22, 0x40, RZ ;  /* 0x0000004016167824 */ /* 0x000fe400078e00ff */
[----:B------:R-:W-:Y:S02]  /*6d90*/  IMAD.SHL.U32 R18, R18, 0x80, RZ ;  /* 0x0000008012127824 */ /* 0x000fe400078e00ff */
[----:B------:R-:W-:Y:S02]  /*6da0*/  IMAD.MOV.U32 R13, RZ, RZ, RZ ;  /* 0x000000ffff0d7224 */ /* 0x000fe400078e00ff */
[----:B------:R-:W-:Y:S02]  /*6db0*/  IMAD.U32 R14, RZ, RZ, UR21 ;  /* 0x00000015ff0e7e24 */ /* 0x000fe4000f8e00ff */
[----:B------:R-:W-:Y:S02]  /*6dc0*/  IMAD.MOV.U32 R4, RZ, RZ, R3 ;  /* 0x000000ffff047224 */ /* 0x000fe400078e0003 */
[----:B------:R-:W-:-:S07]  /*6dd0*/  IMAD.MOV.U32 R5, RZ, RZ, R8 ;  /* 0x000000ffff057224 */ /* 0x000fce00078e0008 */
.L_x_170:
[----:B------:R-:W0:Y:S01]  /*6de0*/  S2R R7, SR_CgaCtaId ;  /* 0x0000000000077919 */ /* 0x000e220000008800 */
[----:B------:R-:W-:-:S04]  /*6df0*/  MOV R6, 0x400 ;  /* 0x0000040000067802 */ /* 0x000fc80000000f00 */
[----:B0-----:R-:W-:Y:S02]  /*6e00*/  LEA R12, R7, R6, 0x18 ;  /* 0x00000006070c7211 */ /* 0x001fe400078ec0ff */
[----:B------:R-:W-:Y:S01]  /*6e10*/  SHF.L.U32 R6, R4, 0x1f, RZ ;  /* 0x0000001f04067819 */ /* 0x000fe200000006ff */
[----:B------:R-:W0:Y:S02]  /*6e20*/  @!P2 LDC R7, c[0x0][0x500] ;  /* 0x00014000ff07ab82 */ /* 0x000e240000000800 */
[----:B------:R-:W-:-:S04]  /*6e30*/  IMAD R11, R5, 0x8, R12 ;  /* 0x00000008050b7824 */ /* 0x000fc800078e020c */
[----:B------:R-:W1:Y:S02]  /*6e40*/  SYNCS.PHASECHK.TRANS64.TRYWAIT P1, [R11+URZ+0x38], R6 ;  /* 0x000038060b0075a7 */ /* 0x000e64000802017f */
[----:B-1----:R-:W-:Y:S05]  /*6e50*/  @!P1 BRA `(.L_x_167) ;  /* 0x0000001000509947 */ /* 0x002fea0003800000 */
.L_x_192:
[----:B-1----:R-:W-:Y:S01]  /*6e60*/  PRMT R6, R9, 0x9910, RZ ;  /* 0x0000991009067816 */ /* 0x002fe200000000ff */
[----:B0-----:R0:W-:Y:S03]  /*6e70*/  @!P2 SYNCS.ARRIVE.TRANS64 RZ, [R11+URZ], R7 ;  /* 0x000000070bffa9a7 */ /* 0x0011e6000800003f */
[----:B------:R-:W-:-:S13]  /*6e80*/  ISETP.NE.AND P1, PT, R6, 0x2, PT ;  /* 0x000000020600780c */ /* 0x000fda0003f25270 */
[----:B0-----:R-:W-:Y:S05]  /*6e90*/  @P1 BRA `(.L_x_168) ;  /* 0x0000000000041947 */ /* 0x001fea0003800000 */
[----:B------:R-:W-:Y:S01]  /*6ea0*/  BPT.TRAP 0x1 ;  /* 0x000000040000795c */ /* 0x000fe20000300000 */
.L_x_168:
[----:B------:R-:W-:Y:S05]  /*6eb0*/  @P0 BRA `(.L_x_169) ;  /* 0x0000000000040947 */ /* 0x000fea0003800000 */
[----:B------:R-:W-:Y:S01]  /*6ec0*/  BPT.TRAP 0x1 ;  /* 0x000000040000795c */ /* 0x000fe20000300000 */
.L_x_169:
[--C-:B------:R-:W-:Y:S01]  /*6ed0*/  IMAD R6, R5, 0x4000, R12.reuse ;  /* 0x0000400005067824 */ /* 0x100fe200078e020c */
[----:B------:R-:W-:Y:S01]  /*6ee0*/  R2UR UR34, R13 ;  /* 0x000000000d2272ca */ /* 0x000fe200000e0000 */
[----:B------:R-:W-:Y:S01]  /*6ef0*/  IMAD R12, R5, 0x8000, R12 ;  /* 0x00008000050c7824 */ /* 0x000fe200078e020c */
[----:B------:R-:W-:Y:S01]  /*6f00*/  R2UR UR33, R11 ;  /* 0x000000000b2172ca */ /* 0x000fe200000e0000 */
[----:B------:R-:W-:Y:S01]  /*6f10*/  VIADD R14, R14, 0xffffffff ;  /* 0xffffffff0e0e7836 */ /* 0x000fe20000000000 */
[----:B------:R-:W-:Y:S01]  /*6f20*/  R2UR UR24, R6 ;  /* 0x00000000061872ca */ /* 0x000fe200000e0000 */
[----:B------:R-:W-:Y:S01]  /*6f30*/  UIADD3 UR6, UP0, UR22, 0xf0, URZ ;  /* 0x000000f016067890 */ /* 0x000fe2000ff1e03f */
[----:B------:R-:W-:Y:S01]  /*6f40*/  R2UR UR8, R12 ;  /* 0x000000000c0872ca */ /* 0x000fe200000e0000 */
[----:B------:R-:W-:Y:S01]  /*6f50*/  UIADD3 UR30, UP1, UR22, 0x1f0, URZ ;  /* 0x000001f0161e7890 */ /* 0x000fe2000ff3e03f */
[----:B------:R-:W-:Y:S01]  /*6f60*/  R2UR UR36, R19 ;  /* 0x00000000132472ca */ /* 0x000fe200000e0000 */
[----:B------:R-:W-:Y:S01]  /*6f70*/  UIADD3.X UR7, URZ, UR23, URZ, UP0, !UPT ;  /* 0x000000173f077290 */ /* 0x000fe200087fe43f */
[----:B------:R-:W-:Y:S01]  /*6f80*/  R2UR UR35, R22 ;  /* 0x00000000162372ca */ /* 0x000fe200000e0000 */
[----:B------:R-:W-:Y:S01]  /*6f90*/  UIADD3.X UR31, URZ, UR23, URZ, UP1, !UPT ;  /* 0x000000173f1f7290 */ /* 0x000fe20008ffe43f */
[----:B------:R-:W-:Y:S01]  /*6fa0*/  R2UR UR19, R18 ;  /* 0x00000000121372ca */ /* 0x000fe200000e0000 */
[----:B------:R-:W-:Y:S01]  /*6fb0*/  UIADD3 UR26, UR34, 0x20, URZ ;  /* 0x00000020221a7890 */ /* 0x000fe2000fffe03f */
[----:B------:R-:W-:Y:S01]  /*6fc0*/  ISETP.GT.AND P3, PT, R14, 0x1, PT ;  /* 0x000000010e00780c */ /* 0x000fe20003f64270 */
[----:B------:R-:W-:Y:S01]  /*6fd0*/  VIADD R5, R5, 0x1 ;  /* 0x0000000105057836 */ /* 0x000fe20000000000 */
[----:B------:R-:W-:Y:S01]  /*6fe0*/  UMOV UR14, 0x0 ;  /* 0x00000000000e7882 */ /* 0x000fe20000000000 */
[----:B------:R-:W-:Y:S01]  /*6ff0*/  UIADD3 UR32, UR24, 0x180, URZ ;  /* 0x0000018018207890 */ /* 0x000fe2000fffe03f */
[----:B------:R-:W-:Y:S01]  /*7000*/  VIADD R13, R13, 0x40 ;  /* 0x000000400d0d7836 */ /* 0x000fe20000000000 */
[----:B------:R-:W-:Y:S01]  /*7010*/  UIADD3 UR24, UR24, 0x2180, URZ ;  /* 0x0000218018187890 */ /* 0x000fe2000fffe03f */
[----:B------:R-:W-:Y:S01]  /*7020*/  ISETP.NE.AND P1, PT, R5, 0x7, PT ;  /* 0x000000070500780c */ /* 0x000fe20003f25270 */
[----:B------:R-:W-:-:S02]  /*7030*/  UIADD3 UR16, UR8, 0x1c180, URZ ;  /* 0x0001c18008107890 */ /* 0x000fc4000fffe03f */
[----:B------:R-:W-:Y:S01]  /*7040*/  UIADD3 UR8, UR8, 0x20180, URZ ;  /* 0x0002018008087890 */ /* 0x000fe2000fffe03f */
[----:B------:R-:W-:Y:S01]  /*7050*/  SEL R7, RZ, 0x1, P1 ;  /* 0x00000001ff077807 */ /* 0x000fe20000800000 */
[----:B------:R-:W-:Y:S01]  /*7060*/  UMOV UR15, 0x10000000 ;  /* 0x10000000000f7882 */ /* 0x000fe20000000000 */
[----:B------:R-:W-:Y:S01]  /*7070*/  UMOV UR25, UR33 ;  /* 0x0000002100197c82 */ /* 0x000fe20008000000 */
[----:B------:R-:W-:Y:S01]  /*7080*/  UMOV UR28, UR36 ;  /* 0x00000024001c7c82 */ /* 0x000fe20008000000 */
[----:B------:R-:W-:Y:S01]  /*7090*/  UMOV UR27, UR35 ;  /* 0x00000023001b7c82 */ /* 0x000fe20008000000 */
[----:B------:R-:W-:Y:S01]  /*70a0*/  UMOV UR17, UR33 ;  /* 0x0000002100117c82 */ /* 0x000fe20008000000 */
[----:B------:R-:W-:Y:S01]  /*70b0*/  UMOV UR18, UR34 ;  /* 0x0000002200127c82 */ /* 0x000fe20008000000 */
[----:B------:R-:W-:Y:S01]  /*70c0*/  UMOV UR20, UR36 ;  /* 0x0000002400147c82 */ /* 0x000fe20008000000 */
[----:B------:R0:W-:Y:S01]  /*70d0*/  UTMALDG.3D [UR32], [UR6], desc[UR14] ;  /* 0x00000e20060075b4 */ /* 0x0001e20008011000 */
[----:B------:R-:W-:Y:S01]  /*70e0*/  UMOV UR9, UR33 ;  /* 0x0000002100097c82 */ /* 0x000fe20008000000 */
[----:B------:R-:W-:Y:S01]  /*70f0*/  UMOV UR11, UR19 ;  /* 0x00000013000b7c82 */ /* 0x000fe20008000000 */
[----:B------:R-:W-:Y:S01]  /*7100*/  UMOV UR12, UR36 ;  /* 0x00000024000c7c82 */ /* 0x000fe20008000000 */
[----:B------:R-:W-:Y:S01]  /*7110*/  UMOV UR10, UR26 ;  /* 0x0000001a000a7c82 */ /* 0x000fe20008000000 */
[----:B------:R-:W-:-:S02]  /*7120*/  LOP3.LUT R4, R4, R7, RZ, 0x3c, !PT ;  /* 0x0000000704047212 */ /* 0x000fc400078e3cff */
[----:B------:R-:W-:Y:S01]  /*7130*/  SEL R5, R5, RZ, P1 ;  /* 0x000000ff05057207 */ /* 0x000fe20000800000 */
[----:B------:R0:W-:Y:S01]  /*7140*/  UTMALDG.3D [UR24], [UR6], desc[UR14] ;  /* 0x00000e18060075b4 */ /* 0x0001e20008011000 */
[----:B------:R0:W-:Y:S01]  /*7150*/  UTMALDG.3D [UR16], [UR30], desc[UR14] ;  /* 0x00000e101e0075b4 */ /* 0x0001e20008011000 */
[----:B------:R0:W-:Y:S02]  /*7160*/  UTMALDG.3D [UR8], [UR30], desc[UR14] ;  /* 0x00000e081e0075b4 */ /* 0x0001e40008011000 */
[----:B0-----:R-:W-:Y:S05]  /*7170*/  @P3 BRA `(.L_x_170) ;  /* 0xfffffffc00183947 */ /* 0x001fea000383ffff */
.L_x_166:
[----:B------:R-:W-:Y:S05]  /*7180*/  BSYNC B1 ;  /* 0x0000000000017941 */ /* 0x000fea0003800000 */
.L_x_165:
[----:B------:R-:W2:Y:S01]  /*7190*/  LDL.64 R20, [R1] ;  /* 0x0000000001147983 */ /* 0x000ea20000100a00 */
[----:B------:R-:W-:Y:S01]  /*71a0*/  LOP3.LUT P4, RZ, R10, 0xff, RZ, 0xc0, !PT ;  /* 0x000000ff0aff7812 */ /* 0x000fe2000788c0ff */
[----:B------:R-:W-:Y:S01]  /*71b0*/  VIADD R11, R8, UR40 ;  /* 0x00000028080b7c36 */ /* 0x000fe20008000000 */
[----:B------:R-:W-:Y:S01]  /*71c0*/  ULDC.64 UR6, c[0x0][0x650] ;  /* 0x0001940000067ab9 */ /* 0x000fe20000000a00 */
[----:B------:R-:W-:Y:S01]  /*71d0*/  IMAD.U32 R8, RZ, RZ, UR40 ;  /* 0x00000028ff087e24 */ /* 0x000fe2000f8e00ff */
[----:B------:R-:W-:Y:S01]  /*71e0*/  UISETP.GE.U32.AND UP0, UPT, UR40, 0x7, UPT ;  /* 0x000000072800788c */ /* 0x000fe2000bf06070 */
[C---:B------:R-:W-:Y:S01]  /*71f0*/  IMAD.WIDE.U32 R4, R11.reuse, 0x24924925, RZ ;  /* 0x249249250b047825 */ /* 0x040fe200078e00ff */
[----:B------:R-:W-:Y:S01]  /*7200*/  ISETP.GT.U32.AND P1, PT, R11, 0x6, PT ;  /* 0x000000060b00780c */ /* 0x000fe20003f24070 */
[----:B------:R-:W-:Y:S01]  /*7210*/  BSSY B1, `(.L_x_171) ;  /* 0x000006b000017945 */ /* 0x000fe20003800000 */
[----:B------:R-:W-:Y:S01]  /*7220*/  PRMT R10, RZ, 0x7610, R10 ;  /* 0x00007610ff0a7816 */ /* 0x000fe2000000000a */
[----:B------:R-:W-:Y:S01]  /*7230*/  IMAD.MOV.U32 R22, RZ, RZ, -0x1 ;  /* 0xffffffffff167424 */ /* 0x000fe200078e00ff */
[----:B------:R-:W-:Y:S01]  /*7240*/  ISETP.LT.U32.AND P1, PT, R8, 0x7, P1 ;  /* 0x000000070800780c */ /* 0x000fe20000f21070 */
[----:B------:R-:W-:Y:S01]  /*7250*/  IMAD.MOV.U32 R18, RZ, RZ, -0x1 ;  /* 0xffffffffff127424 */ /* 0x000fe200078e00ff */
[----:B------:R-:W-:Y:S01]  /*7260*/  PLOP3.LUT P3, PT, PT, PT, UP0, 0x80, 0x0 ;  /* 0x000000000000781c */ /* 0x000fe20003f6f008 */
[----:B------:R-:W0:Y:S01]  /*7270*/  @P4 S2R R7, SR_CgaCtaId ;  /* 0x0000000000074919 */ /* 0x000e220000008800 */
[----:B------:R-:W-:Y:S01]  /*7280*/  SEL R4, RZ, 0x1, !P1 ;  /* 0x00000001ff047807 */ /* 0x000fe20004800000 */
[----:B------:R-:W-:Y:S01]  /*7290*/  IMAD.MOV.U32 R19, RZ, RZ, -0x1 ;  /* 0xffffffffff137424 */ /* 0x000fe200078e00ff */
[----:B------:R-:W-:-:S02]  /*72a0*/  @P4 MOV R6, 0x400 ;  /* 0x0000040000064802 */ /* 0x000fc40000000f00 */
[----:B------:R-:W-:Y:S02]  /*72b0*/  LOP3.LUT R3, R3, R4, RZ, 0x3c, !PT ;  /* 0x0000000403037212 */ /* 0x000fe400078e3cff */
[----:B------:R-:W-:Y:S02]  /*72c0*/  PRMT R4, RZ, 0x7610, R4 ;  /* 0x00007610ff047816 */ /* 0x000fe40000000004 */
[----:B0-----:R-:W-:Y:S01]  /*72d0*/  @P4 LEA R6, R7, R6, 0x18 ;  /* 0x0000000607064211 */ /* 0x001fe200078ec0ff */
[----:B------:R-:W-:-:S03]  /*72e0*/  IMAD.IADD R7, R11, 0x1, -R5 ;  /* 0x000000010b077824 */ /* 0x000fc600078e0a05 */
[----:B------:R0:W-:Y:S02]  /*72f0*/  @P4 SYNCS.ARRIVE.TRANS64.A1T0 RZ, [R6+URZ+0xa8], RZ ;  /* 0x0000a8ff06ff49a7 */ /* 0x0001e4000810003f */
[----:B------:R-:W-:-:S04]  /*7300*/  LEA.HI R7, R7, R5, RZ, 0x1f ;  /* 0x0000000507077211 */ /* 0x000fc800078ff8ff */
[----:B------:R-:W-:-:S04]  /*7310*/  SHF.R.U32.HI R8, RZ, 0x2, R7 ;  /* 0x00000002ff087819 */ /* 0x000fc80000011607 */
[----:B------:R-:W-:Y:S01]  /*7320*/  @P3 LOP3.LUT R3, R3, 0x1, R8, 0x78, !PT ;  /* 0x0000000103033812 */ /* 0x000fe200078e7808 */
[----:B------:R-:W-:Y:S01]  /*7330*/  IMAD R8, R8, -0x7, R11 ;  /* 0xfffffff908087824 */ /* 0x000fe200078e020b */
[----:B--2---:R-:W-:-:S05]  /*7340*/  IADD3 R16, P1, R16, R20, RZ ;  /* 0x0000001410107210 */ /* 0x004fca0007f3e0ff */
[----:B------:R-:W-:Y:S01]  /*7350*/  IMAD.X R17, R17, 0x1, R0, P1 ;  /* 0x0000000111117824 */ /* 0x000fe200008e0600 */
[----:B------:R-:W-:-:S04]  /*7360*/  ISETP.GE.U32.AND P1, PT, R16, UR6, PT ;  /* 0x0000000610007c0c */ /* 0x000fc8000bf26070 */
[----:B------:R-:W-:-:S13]  /*7370*/  ISETP.GE.U32.AND.EX P1, PT, R17, UR7, PT, P1 ;  /* 0x0000000711007c0c */ /* 0x000fda000bf26110 */
[----:B0-----:R-:W-:Y:S05]  /*7380*/  @P1 BRA `(.L_x_172) ;  /* 0x00000004004c1947 */ /* 0x001fea0003800000 */
[----:B------:R-:W0:Y:S01]  /*7390*/  S2R R12, SR_CTAID.X ;  /* 0x00000000000c7919 */ /* 0x000e220000002500 */
[----:B------:R-:W-:Y:S01]  /*73a0*/  ULDC.64 UR6, c[0x0][0x628] ;  /* 0x00018a0000067ab9 */ /* 0x000fe20000000a00 */
[----:B------:R-:W1:Y:S01]  /*73b0*/  LDC R13, c[0x0][0x144] ;  /* 0x00005100ff0d7b82 */ /* 0x000e620000000800 */
[----:B------:R-:W-:Y:S01]  /*73c0*/  ISETP.NE.U32.AND P1, PT, RZ, UR6, PT ;  /* 0x00000006ff007c0c */ /* 0x000fe2000bf25070 */
[----:B------:R-:W2:Y:S01]  /*73d0*/  S2R R11, SR_CTAID.Y ;  /* 0x00000000000b7919 */ /* 0x000ea20000002600 */
[----:B------:R-:W-:Y:S01]  /*73e0*/  ULDC UR8, c[0x0][0x150] ;  /* 0x0000540000087ab9 */ /* 0x000fe20000000800 */
[----:B------:R-:W-:Y:S01]  /*73f0*/  ULDC UR9, c[0x0][0x630] ;  /* 0x00018c0000097ab9 */ /* 0x000fe20000000800 */
[----:B------:R-:W-:Y:S01]  /*7400*/  ISETP.NE.AND.EX P1, PT, RZ, UR7, PT, P1 ;  /* 0x00000007ff007c0c */ /* 0x000fe2000bf25310 */
[----:B------:R-:W-:Y:S01]  /*7410*/  IMAD.MOV.U32 R4, RZ, RZ, R16 ;  /* 0x000000ffff047224 */ /* 0x000fe200078e0010 */
[----:B0-----:R-:W-:-:S05]  /*7420*/  I2FP.F32.U32 R5, R12 ;  /* 0x0000000c00057245 */ /* 0x001fca0000201000 */
[----:B------:R-:W-:Y:S01]  /*7430*/  FMUL R14, R5, UR8 ;  /* 0x00000008050e7c20 */ /* 0x000fe20008400000 */
[----:B------:R-:W-:-:S05]  /*7440*/  IMAD.MOV.U32 R5, RZ, RZ, R17 ;  /* 0x000000ffff057224 */ /* 0x000fca00078e0011 */
[----:B--2---:R-:W-:Y:S05]  /*7450*/  @!P1 BRA `(.L_x_173) ;  /* 0x0000000000289947 */ /* 0x004fea0003800000 */
[----:B------:R-:W-:Y:S02]  /*7460*/  ULDC UR8, c[0x0][0x634] ;  /* 0x00018d0000087ab9 */ /* 0x000fe40000000800 */
[----:B------:R-:W-:-:S05]  /*7470*/  IADD3 R5, P1, R16, UR8, RZ ;  /* 0x0000000810057c10 */ /* 0x000fca000ff3e0ff */
[----:B------:R-:W-:-:S04]  /*7480*/  IMAD.X R15, RZ, RZ, R17, P1 ;  /* 0x000000ffff0f7224 */ /* 0x000fc800008e0611 */
[----:B------:R-:W-:-:S04]  /*7490*/  IMAD.WIDE.U32 R6, R15, UR6, RZ ;  /* 0x000000060f067c25 */ /* 0x000fc8000f8e00ff */
[----:B------:R-:W-:-:S04]  /*74a0*/  IMAD.WIDE.U32 R6, P1, R5, UR7, R6 ;  /* 0x0000000705067c25 */ /* 0x000fc8000f820006 */
[----:B------:R-:W-:-:S04]  /*74b0*/  IMAD.WIDE.U32 R4, R5, UR6, RZ ;  /* 0x0000000605047c25 */ /* 0x000fc8000f8e00ff */
[----:B------:R-:W-:Y:S01]  /*74c0*/  IMAD.MOV.U32 R4, RZ, RZ, R7 ;  /* 0x000000ffff047224 */ /* 0x000fe200078e0007 */
[----:B------:R-:W-:Y:S01]  /*74d0*/  IADD3 RZ, P3, R5, R6, RZ ;  /* 0x0000000605ff7210 */ /* 0x000fe20007f7e0ff */
[----:B------:R-:W-:-:S04]  /*74e0*/  IMAD.X R5, RZ, RZ, RZ, P1 ;  /* 0x000000ffff057224 */ /* 0x000fc800008e06ff */
[----:B------:R-:W-:-:S08]  /*74f0*/  IMAD.WIDE.U32.X R4, R15, UR7, R4, P3 ;  /* 0x000000070f047c25 */ /* 0x000fd000098e0404 */
.L_x_173:
[--C-:B------:R-:W-:Y:S01]  /*7500*/  SHF.R.U64 R19, R4, UR9, R5.reuse ;  /* 0x0000000904137c19 */ /* 0x100fe20008001205 */
[----:B------:R-:W0:Y:S01]  /*7510*/  F2I.U32.TRUNC.NTZ R14, R14 ;  /* 0x0000000e000e7305 */ /* 0x000e22000020f000 */
[----:B------:R-:W-:Y:S01]  /*7520*/  SHF.R.U32.HI R4, RZ, UR9, R5 ;  /* 0x00000009ff047c19 */ /* 0x000fe20008011605 */
[----:B------:R-:W-:Y:S01]  /*7530*/  ULDC.64 UR6, c[0x0][0x620] ;  /* 0x0001880000067ab9 */ /* 0x000fe20000000a00 */
[----:B------:R-:W-:Y:S01]  /*7540*/  IADD3 R7, P1, RZ, -R19, RZ ;  /* 0x80000013ff077210 */ /* 0x000fe20007f3e0ff */
[----:B------:R-:W-:Y:S01]  /*7550*/  ULDC.64 UR8, c[0x0][0x640] ;  /* 0x0001900000087ab9 */ /* 0x000fe20000000a00 */
[----:B------:R-:W2:Y:S03]  /*7560*/  LDC R18, c[0x0][0x148] ;  /* 0x00005200ff127b82 */ /* 0x000ea60000000800 */
[----:B------:R-:W-:Y:S01]  /*7570*/  IMAD.X R4, RZ, RZ, ~R4, P1 ;  /* 0x000000ffff047224 */ /* 0x000fe200008e0e04 */
[----:B------:R-:W-:-:S03]  /*7580*/  ISETP.NE.U32.AND P1, PT, RZ, UR8, PT ;  /* 0x00000008ff007c0c */ /* 0x000fc6000bf25070 */
[----:B------:R-:W-:Y:S01]  /*7590*/  IMAD R6, R4, UR6, RZ ;  /* 0x0000000604067c24 */ /* 0x000fe2000f8e02ff */
[----:B------:R-:W-:Y:S01]  /*75a0*/  ISETP.NE.AND.EX P1, PT, RZ, UR9, PT, P1 ;  /* 0x00000009ff007c0c */ /* 0x000fe2000bf25310 */
[----:B------:R-:W-:Y:S01]  /*75b0*/  IMAD.WIDE.U32 R4, R7, UR6, R16 ;  /* 0x0000000607047c25 */ /* 0x000fe2000f8e0010 */
[----:B------:R-:W-:-:S03]  /*75c0*/  ULDC UR6, c[0x0][0x618] ;  /* 0x0001860000067ab9 */ /* 0x000fc60000000800 */
[----:B------:R-:W-:Y:S01]  /*75d0*/  IMAD R7, R7, UR7, R6 ;  /* 0x0000000707077c24 */ /* 0x000fe2000f8e0206 */
[----:B------:R-:W-:Y:S01]  /*75e0*/  ULDC UR7, c[0x0][0x154] ;  /* 0x0000550000077ab9 */ /* 0x000fe20000000800 */
[----:B0-----:R-:W-:Y:S02]  /*75f0*/  IMAD.MOV R6, RZ, RZ, -R14 ;  /* 0x000000ffff067224 */ /* 0x001fe400078e0a0e */
[----:B------:R-:W-:Y:S02]  /*7600*/  IMAD.IADD R5, R5, 0x1, R7 ;  /* 0x0000000105057824 */ /* 0x000fe400078e0207 */
[----:B-1----:R-:W-:Y:S01]  /*7610*/  IMAD R12, R13, R6, R12 ;  /* 0x000000060d0c7224 */ /* 0x002fe200078e020c */
[----:B------:R-:W-:Y:S02]  /*7620*/  I2FP.F32.U32 R6, R11 ;  /* 0x0000000b00067245 */ /* 0x000fe40000201000 */
[--C-:B------:R-:W-:Y:S02]  /*7630*/  SHF.R.U64 R13, R4, UR6, R5.reuse ;  /* 0x00000006040d7c19 */ /* 0x100fe40008001205 */
[----:B------:R-:W-:Y:S01]  /*7640*/  SHF.R.U32.HI R4, RZ, UR6, R5 ;  /* 0x00000006ff047c19 */ /* 0x000fe20008011605 */
[----:B------:R-:W-:Y:S01]  /*7650*/  FMUL R6, R6, UR7 ;  /* 0x0000000706067c20 */ /* 0x000fe20008400000 */
[----:B------:R-:W-:-:S02]  /*7660*/  ULDC UR6, c[0x0][0x608] ;  /* 0x0001820000067ab9 */ /* 0x000fc40000000800 */
[--C-:B------:R-:W-:Y:S01]  /*7670*/  SHF.R.U64 R15, R13, UR6, R4.reuse ;  /* 0x000000060d0f7c19 */ /* 0x100fe20008001204 */
[----:B------:R0:W1:Y:S01]  /*7680*/  F2I.U32.TRUNC.NTZ R20, R6 ;  /* 0x0000000600147305 */ /* 0x000062000020f000 */
[----:B------:R-:W-:Y:S01]  /*7690*/  SHF.R.U32.HI R4, RZ, UR6, R4 ;  /* 0x00000006ff047c19 */ /* 0x000fe20008011604 */
[----:B------:R-:W-:-:S03]  /*76a0*/  ULDC UR6, c[0x0][0x658] ;  /* 0x0001960000067ab9 */ /* 0x000fc60000000800 */
[--C-:B------:R-:W-:Y:S02]  /*76b0*/  SHF.R.U64 R14, R15, UR6, R4.reuse ;  /* 0x000000060f0e7c19 */ /* 0x100fe40008001204 */
[----:B------:R-:W-:-:S03]  /*76c0*/  SHF.R.U32.HI R21, RZ, UR6, R4 ;  /* 0x00000006ff157c19 */ /* 0x000fc60008011604 */
[----:B------:R-:W-:Y:S02]  /*76d0*/  IMAD.MOV.U32 R4, RZ, RZ, R14 ;  /* 0x000000ffff047224 */ /* 0x000fe400078e000e */
[----:B------:R-:W-:Y:S01]  /*76e0*/  IMAD.MOV.U32 R5, RZ, RZ, R21 ;  /* 0x000000ffff057224 */ /* 0x000fe200078e0015 */
[----:B0-----:R-:W-:Y:S06]  /*76f0*/  @!P1 BRA `(.L_x_174) ;  /* 0x0000000000289947 */ /* 0x001fec0003800000 */
        /* <DEDUP_REMOVED lines=10> */
.L_x_174:
[----:B------:R-:W-:Y:S01]  /*77a0*/  ISETP.NE.AND P1, PT, R2, 0x1, PT ;  /* 0x000000010200780c */ /* 0x000fe20003f25270 */
[----:B------:R-:W-:Y:S01]  /*77b0*/  ULDC UR6, c[0x0][0x648] ;  /* 0x0001920000067ab9 */ /* 0x000fe20000000800 */
[----:B------:R-:W-:Y:S01]  /*77c0*/  LOP3.LUT R15, R15, UR5, RZ, 0xc0, !PT ;  /* 0x000000050f0f7c12 */ /* 0x000fe2000f8ec0ff */
[----:B-1----:R-:W-:Y:S01]  /*77d0*/  IMAD.MOV R20, RZ, RZ, -R20 ;  /* 0x000000ffff147224 */ /* 0x002fe200078e0a14 */
[----:B------:R-:W-:Y:S01]  /*77e0*/  SHF.R.U64 R4, R4, UR6, R5 ;  /* 0x0000000604047c19 */ /* 0x000fe20008001205 */
[----:B------:R-:W-:Y:S01]  /*77f0*/  ULDC UR6, c[0x0][0x638] ;  /* 0x00018e0000067ab9 */ /* 0x000fe20000000800 */
[----:B------:R-:W-:Y:S01]  /*7800*/  LOP3.LUT R13, R13, UR4, RZ, 0xc0, !PT ;  /* 0x000000040d0d7c12 */ /* 0x000fe2000f8ec0ff */
[----:B------:R-:W-:Y:S02]  /*7810*/  ULDC UR7, c[0x0][0x610] ;  /* 0x0001840000077ab9 */ /* 0x000fe40000000800 */
[----:B------:R-:W-:Y:S02]  /*7820*/  IMAD.MOV R5, RZ, RZ, -R4 ;  /* 0x000000ffff057224 */ /* 0x000fe400078e0a04 */
[----:B------:R-:W-:-:S02]  /*7830*/  IMAD R15, R4, UR13, R15 ;  /* 0x0000000d040f7c24 */ /* 0x000fc4000f8e020f */
[----:B--2---:R-:W-:Y:S02]  /*7840*/  @P1 IMAD R12, R18, R20, R11 ;  /* 0x00000014120c1224 */ /* 0x004fe400078e020b */
[----:B------:R-:W-:Y:S01]  /*7850*/  IMAD R14, R5, UR6, R14 ;  /* 0x00000006050e7c24 */ /* 0x000fe2000f8e020e */
[----:B------:R-:W-:Y:S01]  /*7860*/  ULDC UR6, c[0x0][0x600] ;  /* 0x0001800000067ab9 */ /* 0x000fe20000000800 */
[----:B------:R-:W-:Y:S02]  /*7870*/  IMAD R12, R15, UR7, R12 ;  /* 0x000000070f0c7c24 */ /* 0x000fe4000f8e020c */
[----:B------:R-:W-:Y:S02]  /*7880*/  IMAD R5, R14, UR6, R13 ;  /* 0x000000060e057c24 */ /* 0x000fe4000f8e020d */
[----:B------:R-:W-:-:S03]  /*7890*/  IMAD.MOV.U32 R4, RZ, RZ, 0x1 ;  /* 0x00000001ff047424 */ /* 0x000fc600078e00ff */
[----:B------:R-:W-:Y:S02]  /*78a0*/  SEL R18, R5, R12, !P1 ;  /* 0x0000000c05127207 */ /* 0x000fe40004800000 */
[----:B------:R-:W-:-:S07]  /*78b0*/  SEL R22, R12, R5, !P1 ;  /* 0x000000050c167207 */ /* 0x000fce0004800000 */
.L_x_172:
[----:B------:R-:W-:Y:S05]  /*78c0*/  BSYNC B1 ;  /* 0x0000000000017941 */ /* 0x000fea0003800000 */
.L_x_171:
[----:B------:R-:W-:-:S13]  /*78d0*/  LOP3.LUT P1, RZ, R4, 0xff, RZ, 0xc0, !PT ;  /* 0x000000ff04ff7812 */ /* 0x000fda000782c0ff */
[----:B------:R-:W-:Y:S05]  /*78e0*/  @P1 BRA `(.L_x_175) ;  /* 0xfffffff400081947 */ /* 0x000fea000383ffff */
[----:B------:R-:W-:Y:S05]  /*78f0*/  BSYNC B0 ;  /* 0x0000000000007941 */ /* 0x000fea0003800000 */
.L_x_163:
[----:B------:R-:W-:-:S03]  /*7900*/  UMOV UR6, 0xffffffff ;  /* 0xffffffff00067882 */ /* 0x000fc60000000000 */
[----:B------:R-:W-:Y:S05]  /*7910*/  BRA.DIV UR6, `(.L_x_176) ;  /* 0x0000000606b47947 */ /* 0x000fea000b800000 */
[----:B------:R-:W-:-:S13]  /*7920*/  ELECT P6, URZ, PT ;  /* 0x00000000003f782f */ /* 0x000fda00038c0000 */
.L_x_195:
[----:B------:R-:W-:Y:S04]  /*7930*/  BSSY B0, `(.L_x_177) ;  /* 0x0000046000007945 */ /* 0x000fe80003800000 */
[----:B------:R-:W-:Y:S05]  /*7940*/  @!P6 BRA `(.L_x_178) ;  /* 0x000000040010e947 */ /* 0x000fea0003800000 */
[----:B------:R-:W-:-:S04]  /*7950*/  LOP3.LUT R23, R23, 0x2, RZ, 0xfc, !PT ;  /* 0x0000000217177812 */ /* 0x000fc800078efcff */
[----:B------:R-:W-:-:S13]  /*7960*/  ISETP.NE.AND P0, PT, R23, 0x3, PT ;  /* 0x000000031700780c */ /* 0x000fda0003f05270 */
[----:B------:R-:W-:Y:S05]  /*7970*/  @!P0 BRA `(.L_x_179) ;  /* 0x0000000000048947 */ /* 0x000fea0003800000 */
[----:B------:R-:W-:Y:S01]  /*7980*/  BPT.TRAP 0x1 ;  /* 0x000000040000795c */ /* 0x000fe20000300000 */
.L_x_179:
[----:B------:R-:W0:Y:S01]  /*7990*/  S2R R5, SR_CgaCtaId ;  /* 0x0000000000057919 */ /* 0x000e220000008800 */
[----:B------:R-:W-:Y:S02]  /*79a0*/  MOV R0, 0x400 ;  /* 0x0000040000007802 */ /* 0x000fe40000000f00 */
[----:B------:R-:W-:Y:S02]  /*79b0*/  SHF.L.U32 R2, R3, 0x1f, RZ ;  /* 0x0000001f03027819 */ /* 0x000fe400000006ff */
[----:B0-----:R-:W-:-:S05]  /*79c0*/  LEA R5, R5, R0, 0x18 ;  /* 0x0000000005057211 */ /* 0x001fca00078ec0ff */
[----:B------:R-:W-:-:S04]  /*79d0*/  VIADD R5, R5, 0x38 ;  /* 0x0000003805057836 */ /* 0x000fc80000000000 */
[C---:B------:R-:W-:Y:S02]  /*79e0*/  IMAD R7, R8.reuse, 0x8, R5 ;  /* 0x0000000808077824 */ /* 0x040fe400078e0205 */
[----:B------:R-:W-:Y:S02]  /*79f0*/  VIADD R8, R8, 0x1 ;  /* 0x0000000108087836 */ /* 0x000fe40000000000 */
[----:B------:R-:W0:Y:S03]  /*7a00*/  SYNCS.PHASECHK.TRANS64.TRYWAIT P0, [R7+URZ], R2 ;  /* 0x00000002070075a7 */ /* 0x000e26000800017f */
[----:B------:R-:W-:-:S04]  /*7a10*/  ISETP.NE.AND P1, PT, R8, 0x7, PT ;  /* 0x000000070800780c */ /* 0x000fc80003f25270 */
[----:B------:R-:W-:Y:S02]  /*7a20*/  SEL R0, RZ, 0x1, P1 ;  /* 0x00000001ff007807 */ /* 0x000fe40000800000 */
[----:B------:R-:W-:Y:S02]  /*7a30*/  SEL R8, R8, RZ, P1 ;  /* 0x000000ff08087207 */ /* 0x000fe40000800000 */
[----:B------:R-:W-:-:S03]  /*7a40*/  LOP3.LUT R9, R3, R0, RZ, 0x3c, !PT ;  /* 0x0000000003097212 */ /* 0x000fc600078e3cff */
[----:B------:R-:W-:Y:S01]  /*7a50*/  IMAD R6, R8, 0x8, R5 ;  /* 0x0000000808067824 */ /* 0x000fe200078e0205 */
[----:B------:R-:W-:Y:S01]  /*7a60*/  SHF.L.U32 R3, R9, 0x1f, RZ ;  /* 0x0000001f09037819 */ /* 0x000fe200000006ff */
[----:B0-----:R-:W-:Y:S06]  /*7a70*/  @!P0 BRA `(.L_x_180) ;  /* 0x00000004007c8947 */ /* 0x001fec0003800000 */
.L_x_196:
[----:B------:R-:W1:Y:S01]  /*7a80*/  SYNCS.PHASECHK.TRANS64.TRYWAIT P0, [R6+URZ], R3 ;  /* 0x00000003060075a7 */ /* 0x000e62000800017f */
[----:B------:R-:W-:-:S05]  /*7a90*/  VIADD R0, R8, 0x1 ;  /* 0x0000000108007836 */ /* 0x000fca0000000000 */
[----:B------:R-:W-:-:S04]  /*7aa0*/  ISETP.NE.AND P1, PT, R0, 0x7, PT ;  /* 0x000000070000780c */ /* 0x000fc80003f25270 */
[----:B0-----:R-:W-:Y:S02]  /*7ab0*/  SEL R2, RZ, 0x1, P1 ;  /* 0x00000001ff027807 */ /* 0x001fe40000800000 */
[----:B------:R-:W-:Y:S02]  /*7ac0*/  SEL R0, R0, RZ, P1 ;  /* 0x000000ff00007207 */ /* 0x000fe40000800000 */
[----:B------:R-:W-:-:S03]  /*7ad0*/  LOP3.LUT R9, R9, R2, RZ, 0x3c, !PT ;  /* 0x0000000209097212 */ /* 0x000fc600078e3cff */
[----:B------:R-:W-:Y:S01]  /*7ae0*/  IMAD R7, R0, 0x8, R5 ;  /* 0x0000000800077824 */ /* 0x000fe200078e0205 */
[----:B------:R-:W-:Y:S01]  /*7af0*/  SHF.L.U32 R4, R9, 0x1f, RZ ;  /* 0x0000001f09047819 */ /* 0x000fe200000006ff */
[----:B-1----:R-:W-:Y:S06]  /*7b00*/  @!P0 BRA `(.L_x_181) ;  /* 0x00000004006c8947 */ /* 0x002fec0003800000 */
.L_x_197:
[----:B------:R-:W1:Y:S01]  /*7b10*/  SYNCS.PHASECHK.TRANS64.TRYWAIT P0, [R7+URZ], R4 ;  /* 0x00000004070075a7 */ /* 0x000e62000800017f */
[----:B------:R-:W-:-:S05]  /*7b20*/  VIADD R0, R0, 0x1 ;  /* 0x0000000100007836 */ /* 0x000fca0000000000 */
[----:B------:R-:W-:-:S04]  /*7b30*/  ISETP.NE.AND P1, PT, R0, 0x7, PT ;  /* 0x000000070000780c */ /* 0x000fc80003f25270 */
[----:B------:R-:W-:Y:S02]  /*7b40*/  SEL R2, RZ, 0x1, P1 ;  /* 0x00000001ff027807 */ /* 0x000fe40000800000 */
[----:B------:R-:W-:Y:S02]  /*7b50*/  SEL R0, R0, RZ, P1 ;  /* 0x000000ff00007207 */ /* 0x000fe40000800000 */
[----:B------:R-:W-:-:S03]  /*7b60*/  LOP3.LUT R9, R9, R2, RZ, 0x3c, !PT ;  /* 0x0000000209097212 */ /* 0x000fc600078e3cff */
[----:B0-----:R-:W-:Y:S01]  /*7b70*/  IMAD R6, R0, 0x8, R5 ;  /* 0x0000000800067824 */ /* 0x001fe200078e0205 */
[----:B------:R-:W-:Y:S01]  /*7b80*/  SHF.L.U32 R3, R9, 0x1f, RZ ;  /* 0x0000001f09037819 */ /* 0x000fe200000006ff */
[----:B-1----:R-:W-:Y:S06]  /*7b90*/  @!P0 BRA `(.L_x_182) ;  /* 0x00000004005c8947 */ /* 0x002fec0003800000 */
.L_x_198:
        /* <DEDUP_REMOVED lines=9> */
.L_x_199:
        /* <DEDUP_REMOVED lines=9> */
.L_x_200:
[----:B------:R-:W1:Y:S01]  /*7cc0*/  SYNCS.PHASECHK.TRANS64.TRYWAIT P0, [R6+URZ], R3 ;  /* 0x00000003060075a7 */ /* 0x000e62000800017f */
[----:B------:R-:W-:-:S05]  /*7cd0*/  VIADD R0, R0, 0x1 ;  /* 0x0000000100007836 */ /* 0x000fca0000000000 */
[----:B------:R-:W-:-:S04]  /*7ce0*/  ISETP.NE.AND P1, PT, R0, 0x7, PT ;  /* 0x000000070000780c */ /* 0x000fc80003f25270 */
[----:B------:R-:W-:Y:S02]  /*7cf0*/  SEL R2, RZ, 0x1, P1 ;  /* 0x00000001ff027807 */ /* 0x000fe40000800000 */
[----:B------:R-:W-:Y:S02]  /*7d00*/  SEL R0, R0, RZ, P1 ;  /* 0x000000ff00007207 */ /* 0x000fe40000800000 */
[----:B------:R-:W-:Y:S01]  /*7d10*/  LOP3.LUT R2, R9, R2, RZ, 0x3c, !PT ;  /* 0x0000000209027212 */ /* 0x000fe200078e3cff */
[----:B-1----:R-:W-:Y:S06]  /*7d20*/  @!P0 BRA `(.L_x_185) ;  /* 0x0000000400348947 */ /* 0x002fec0003800000 */
.L_x_201:
[----:B------:R-:W-:Y:S01]  /*7d30*/  IMAD R5, R0, 0x8, R5 ;  /* 0x0000000800057824 */ /* 0x000fe200078e0205 */
[----:B------:R-:W-:-:S07]  /*7d40*/  SHF.L.U32 R0, R2, 0x1f, RZ ;  /* 0x0000001f02007819 */ /* 0x000fce00000006ff */
.L_x_186:
[----:B--2---:R2:W3:Y:S02]  /*7d50*/  SYNCS.PHASECHK.TRANS64.TRYWAIT P0, [R5+URZ], R0 ;  /* 0x00000000050075a7 */ /* 0x0044e4000800017f */
[----:B---3--:R-:W-:Y:S05]  /*7d60*/  @!P0 NANOSLEEP.SYNCS 0x989680 ;  /* 0x009896800000895d */ /* 0x008fea0003900000 */
[----:B------:R-:W3:Y:S02]  /*7d70*/  @!P0 SYNCS.PHASECHK.TRANS64 P0, [R5+URZ], R0 ;  /* 0x00000000050085a7 */ /* 0x000ee4000800007f */
[----:B---3--:R-:W-:Y:S05]  /*7d80*/  @!P0 BRA `(.L_x_186) ;  /* 0xfffffffc00f08947 */ /* 0x008fea000383ffff */
.L_x_178:
[----:B------:R-:W-:Y:S05]  /*7d90*/  BSYNC B0 ;  /* 0x0000000000007941 */ /* 0x000fea0003800000 */
.L_x_177:
[----:B------:R-:W-:Y:S05]  /*7da0*/  EXIT ;  /* 0x000000000000794d */ /* 0x000fea0003800000 */
.L_x_15:
[----:B0-----:R-:W-:-:S04]  /*7db0*/  IMAD.U32 R3, RZ, RZ, UR43 ;  /* 0x0000002bff037e24 */ /* 0x001fc8000f8e00ff */
[----:B------:R0:W1:Y:S03]  /*7dc0*/  SYNCS.PHASECHK.TRANS64.TRYWAIT P0, [R3+URZ+-0x8], R0 ;  /* 0xfffff800030075a7 */ /* 0x000066000800017f */
[----:B-1----:R-:W-:Y:S05]  /*7dd0*/  @!P0 NANOSLEEP.SYNCS 0x989680 ;  /* 0x009896800000895d */ /* 0x002fea0003900000 */
[----:B------:R-:W1:Y:S02]  /*7de0*/  @!P0 SYNCS.PHASECHK.TRANS64 P0, [R3+URZ+-0x8], R0 ;  /* 0xfffff800030085a7 */ /* 0x000e64000800007f */
[----:B-1----:R-:W-:Y:S05]  /*7df0*/  @!P0 BRA `(.L_x_15) ;  /* 0xfffffffc00ec8947 */ /* 0x002fea000383ffff */
[----:B------:R-:W-:Y:S05]  /*7e00*/  BRA `(.L_x_187) ;  /* 0xffffff9400f07947 */ /* 0x000fea000383ffff */
.L_x_20:
[----:B-1----:R1:W2:Y:S02]  /*7e10*/  SYNCS.PHASECHK.TRANS64.TRYWAIT P1, [R3+URZ], R0 ;  /* 0x00000000030075a7 */ /* 0x0022a4000802017f */
[----:B--2---:R-:W-:Y:S05]  /*7e20*/  @!P1 NANOSLEEP.SYNCS 0x989680 ;  /* 0x009896800000995d */ /* 0x004fea0003900000 */
[----:B------:R-:W2:Y:S02]  /*7e30*/  @!P1 SYNCS.PHASECHK.TRANS64 P1, [R3+URZ], R0 ;  /* 0x00000000030095a7 */ /* 0x000ea4000802007f */
[----:B--2---:R-:W-:Y:S05]  /*7e40*/  @!P1 BRA `(.L_x_20) ;  /* 0xfffffffc00f09947 */ /* 0x004fea000383ffff */
[----:B------:R-:W-:Y:S05]  /*7e50*/  BRA `(.L_x_19) ;  /* 0xffffff9800647947 */ /* 0x000fea000383ffff */
.L_x_25:
[----:B-1----:R-:W-:-:S04]  /*7e60*/  IMAD.U32 R4, RZ, RZ, UR8 ;  /* 0x00000008ff047e24 */ /* 0x002fc8000f8e00ff */
[----:B------:R1:W2:Y:S03]  /*7e70*/  SYNCS.PHASECHK.TRANS64.TRYWAIT P1, [R4+URZ], R3 ;  /* 0x00000003040075a7 */ /* 0x0002a6000802017f */
[----:B--2---:R-:W-:Y:S05]  /*7e80*/  @!P1 NANOSLEEP.SYNCS 0x989680 ;  /* 0x009896800000995d */ /* 0x004fea0003900000 */
[----:B------:R-:W2:Y:S02]  /*7e90*/  @!P1 SYNCS.PHASECHK.TRANS64 P1, [R4+URZ], R3 ;  /* 0x00000003040095a7 */ /* 0x000ea4000802007f */
[----:B--2---:R-:W-:Y:S05]  /*7ea0*/  @!P1 BRA `(.L_x_25) ;  /* 0xfffffffc00ec9947 */ /* 0x004fea000383ffff */
[----:B------:R-:W-:Y:S05]  /*7eb0*/  BRA `(.L_x_24) ;  /* 0xffffff9c00a47947 */ /* 0x000fea000383ffff */
.L_x_31:
[----:B0-----:R-:W-:-:S04]  /*7ec0*/  IMAD.U32 R3, RZ, RZ, UR43 ;  /* 0x0000002bff037e24 */ /* 0x001fc8000f8e00ff */
[----:B------:R0:W1:Y:S03]  /*7ed0*/  SYNCS.PHASECHK.TRANS64.TRYWAIT P0, [R3+URZ+0x8], R0 ;  /* 0x00000800030075a7 */ /* 0x000066000800017f */
[----:B-1----:R-:W-:Y:S05]  /*7ee0*/  @!P0 NANOSLEEP.SYNCS 0x989680 ;  /* 0x009896800000895d */ /* 0x002fea0003900000 */
[----:B------:R-:W1:Y:S02]  /*7ef0*/  @!P0 SYNCS.PHASECHK.TRANS64 P0, [R3+URZ+0x8], R0 ;  /* 0x00000800030085a7 */ /* 0x000e64000800007f */
[----:B-1----:R-:W-:Y:S05]  /*7f00*/  @!P0 BRA `(.L_x_31) ;  /* 0xfffffffc00ec8947 */ /* 0x002fea000383ffff */
[----:B------:R-:W-:Y:S05]  /*7f10*/  BRA `(.L_x_188) ;  /* 0xffffffa400507947 */ /* 0x000fea000383ffff */
.L_x_164:
[----:B------:R-:W-:Y:S01]  /*7f20*/  BSSY B1, `(.L_x_189) ;  /* 0x0000006000017945 */ /* 0x000fe20003800000 */
[----:B------:R-:W-:-:S07]  /*7f30*/  IMAD.MOV.U32 R15, RZ, RZ, -0x1 ;  /* 0xffffffffff0f7424 */ /* 0x000fce00078e00ff */
[----:B-----5:R-:W-:Y:S05]  /*7f40*/  WARPSYNC.COLLECTIVE R15, `(.L_x_190) ;  /* 0x000000000f0c7348 */ /* 0x020fea0003c00000 */
[----:B------:R-:W-:Y:S02]  /*7f50*/  ELECT P6, UR62, PT ;  /* 0x00000000003e782f */ /* 0x000fe400038c0000 */
[----:B------:R-:W-:Y:S01]  /*7f60*/  MOV R14, UR62 ;  /* 0x0000003e000e7c02 */ /* 0x000fe20008000f00 */
[----:B-----5:R-:W-:Y:S10]  /*7f70*/  ENDCOLLECTIVE ;  /* 0x000000000000791b */ /* 0x020ff40003800000 */
.L_x_190:
[----:B------:R-:W-:Y:S05]  /*7f80*/  BSYNC B1 ;  /* 0x0000000000017941 */ /* 0x000fea0003800000 */
.L_x_189:
[----:B------:R-:W-:Y:S05]  /*7f90*/  BRA `(.L_x_191) ;  /* 0xffffffec00687947 */ /* 0x000fea000383ffff */
.L_x_167:
[----:B-1----:R1:W2:Y:S02]  /*7fa0*/  SYNCS.PHASECHK.TRANS64.TRYWAIT P1, [R11+URZ+0x38], R6 ;  /* 0x000038060b0075a7 */ /* 0x0022a4000802017f */
[----:B--2---:R-:W-:Y:S05]  /*7fb0*/  @!P1 NANOSLEEP.SYNCS 0x989680 ;  /* 0x009896800000995d */ /* 0x004fea0003900000 */
[----:B------:R-:W2:Y:S02]  /*7fc0*/  @!P1 SYNCS.PHASECHK.TRANS64 P1, [R11+URZ+0x38], R6 ;  /* 0x000038060b0095a7 */ /* 0x000ea4000802007f */
[----:B--2---:R-:W-:Y:S05]  /*7fd0*/  @!P1 BRA `(.L_x_167) ;  /* 0xfffffffc00f09947 */ /* 0x004fea000383ffff */
[----:B------:R-:W-:Y:S05]  /*7fe0*/  BRA `(.L_x_192) ;  /* 0xffffffec009c7947 */ /* 0x000fea000383ffff */
.L_x_176:
[----:B------:R-:W-:Y:S01]  /*7ff0*/  BSSY B0, `(.L_x_193) ;  /* 0x0000006000007945 */ /* 0x000fe20003800000 */
[----:B------:R-:W-:-:S07]  /*8000*/  IMAD.MOV.U32 R15, RZ, RZ, -0x1 ;  /* 0xffffffffff0f7424 */ /* 0x000fce00078e00ff */
[----:B-----5:R-:W-:Y:S05]  /*8010*/  WARPSYNC.COLLECTIVE R15, `(.L_x_194) ;  /* 0x000000000f0c7348 */ /* 0x020fea0003c00000 */
[----:B------:R-:W-:Y:S02]  /*8020*/  ELECT P6, UR62, PT ;  /* 0x00000000003e782f */ /* 0x000fe400038c0000 */
[----:B------:R-:W-:Y:S01]  /*8030*/  MOV R14, UR62 ;  /* 0x0000003e000e7c02 */ /* 0x000fe20008000f00 */
[----:B-----5:R-:W-:Y:S10]  /*8040*/  ENDCOLLECTIVE ;  /* 0x000000000000791b */ /* 0x020ff40003800000 */
.L_x_194:
[----:B------:R-:W-:Y:S05]  /*8050*/  BSYNC B0 ;  /* 0x0000000000007941 */ /* 0x000fea0003800000 */
.L_x_193:
[----:B------:R-:W-:Y:S05]  /*8060*/  BRA `(.L_x_195) ;  /* 0xfffffff800307947 */ /* 0x000fea000383ffff */
.L_x_180:
[----:B0-----:R0:W1:Y:S02]  /*8070*/  SYNCS.PHASECHK.TRANS64.TRYWAIT P0, [R7+URZ], R2 ;  /* 0x00000002070075a7 */ /* 0x001064000800017f */
[----:B-1----:R-:W-:Y:S05]  /*8080*/  @!P0 NANOSLEEP.SYNCS 0x989680 ;  /* 0x009896800000895d */ /* 0x002fea0003900000 */
[----:B------:R-:W1:Y:S02]  /*8090*/  @!P0 SYNCS.PHASECHK.TRANS64 P0, [R7+URZ], R2 ;  /* 0x00000002070085a7 */ /* 0x000e64000800007f */
[----:B-1----:R-:W-:Y:S05]  /*80a0*/  @!P0 BRA `(.L_x_180) ;  /* 0xfffffffc00f08947 */ /* 0x002fea000383ffff */
[----:B------:R-:W-:Y:S05]  /*80b0*/  BRA `(.L_x_196) ;  /* 0xfffffff800707947 */ /* 0x000fea000383ffff */
.L_x_181:
[----:B0-----:R0:W1:Y:S02]  /*80c0*/  SYNCS.PHASECHK.TRANS64.TRYWAIT P0, [R6+URZ], R3 ;  /* 0x00000003060075a7 */ /* 0x001064000800017f */
[----:B-1----:R-:W-:Y:S05]  /*80d0*/  @!P0 NANOSLEEP.SYNCS 0x989680 ;  /* 0x009896800000895d */ /* 0x002fea0003900000 */
[----:B------:R-:W1:Y:S02]  /*80e0*/  @!P0 SYNCS.PHASECHK.TRANS64 P0, [R6+URZ], R3 ;  /* 0x00000003060085a7 */ /* 0x000e64000800007f */
[----:B-1----:R-:W-:Y:S05]  /*80f0*/  @!P0 BRA `(.L_x_181) ;  /* 0xfffffffc00f08947 */ /* 0x002fea000383ffff */
[----:B------:R-:W-:Y:S05]  /*8100*/  BRA `(.L_x_197) ;  /* 0xfffffff800807947 */ /* 0x000fea000383ffff */
.L_x_182:
[----:B0-----:R0:W1:Y:S02]  /*8110*/  SYNCS.PHASECHK.TRANS64.TRYWAIT P0, [R7+URZ], R4 ;  /* 0x00000004070075a7 */ /* 0x001064000800017f */
[----:B-1----:R-:W-:Y:S05]  /*8120*/  @!P0 NANOSLEEP.SYNCS 0x989680 ;  /* 0x009896800000895d */ /* 0x002fea0003900000 */
[----:B------:R-:W1:Y:S02]  /*8130*/  @!P0 SYNCS.PHASECHK.TRANS64 P0, [R7+URZ], R4 ;  /* 0x00000004070085a7 */ /* 0x000e64000800007f */
[----:B-1----:R-:W-:Y:S05]  /*8140*/  @!P0 BRA `(.L_x_182) ;  /* 0xfffffffc00f08947 */ /* 0x002fea000383ffff */
[----:B------:R-:W-:Y:S05]  /*8150*/  BRA `(.L_x_198) ;  /* 0xfffffff800907947 */ /* 0x000fea000383ffff */
.L_x_183:
[----:B0-----:R0:W1:Y:S02]  /*8160*/  SYNCS.PHASECHK.TRANS64.TRYWAIT P0, [R6+URZ], R3 ;  /* 0x00000003060075a7 */ /* 0x001064000800017f */
[----:B-1----:R-:W-:Y:S05]  /*8170*/  @!P0 NANOSLEEP.SYNCS 0x989680 ;  /* 0x009896800000895d */ /* 0x002fea0003900000 */
[----:B------:R-:W1:Y:S02]  /*8180*/  @!P0 SYNCS.PHASECHK.TRANS64 P0, [R6+URZ], R3 ;  /* 0x00000003060085a7 */ /* 0x000e64000800007f */
[----:B-1----:R-:W-:Y:S05]  /*8190*/  @!P0 BRA `(.L_x_183) ;  /* 0xfffffffc00f08947 */ /* 0x002fea000383ffff */
[----:B------:R-:W-:Y:S05]  /*81a0*/  BRA `(.L_x_199) ;  /* 0xfffffff800a07947 */ /* 0x000fea000383ffff */
.L_x_184:
[----:B0-----:R0:W1:Y:S02]  /*81b0*/  SYNCS.PHASECHK.TRANS64.TRYWAIT P0, [R7+URZ], R4 ;  /* 0x00000004070075a7 */ /* 0x001064000800017f */
[----:B-1----:R-:W-:Y:S05]  /*81c0*/  @!P0 NANOSLEEP.SYNCS 0x989680 ;  /* 0x009896800000895d */ /* 0x002fea0003900000 */
[----:B------:R-:W1:Y:S02]  /*81d0*/  @!P0 SYNCS.PHASECHK.TRANS64 P0, [R7+URZ], R4 ;  /* 0x00000004070085a7 */ /* 0x000e64000800007f */
[----:B-1----:R-:W-:Y:S05]  /*81e0*/  @!P0 BRA `(.L_x_184) ;  /* 0xfffffffc00f08947 */ /* 0x002fea000383ffff */
[----:B------:R-:W-:Y:S05]  /*81f0*/  BRA `(.L_x_200) ;  /* 0xfffffff800b07947 */ /* 0x000fea000383ffff */
.L_x_185:
[----:B-1----:R1:W2:Y:S02]  /*8200*/  SYNCS.PHASECHK.TRANS64.TRYWAIT P0, [R6+URZ], R3 ;  /* 0x00000003060075a7 */ /* 0x0022a4000800017f */
[----:B--2---:R-:W-:Y:S05]  /*8210*/  @!P0 NANOSLEEP.SYNCS 0x989680 ;  /* 0x009896800000895d */ /* 0x004fea0003900000 */
[----:B------:R-:W2:Y:S02]  /*8220*/  @!P0 SYNCS.PHASECHK.TRANS64 P0, [R6+URZ], R3 ;  /* 0x00000003060085a7 */ /* 0x000ea4000800007f */
[----:B--2---:R-:W-:Y:S05]  /*8230*/  @!P0 BRA `(.L_x_185) ;  /* 0xfffffffc00f08947 */ /* 0x004fea000383ffff */
[----:B------:R-:W-:Y:S05]  /*8240*/  BRA `(.L_x_201) ;  /* 0xfffffff800b87947 */ /* 0x000fea000383ffff */
.L_x_202:
[----:B------:R-:W-:-:S00]  /*8250*/  BRA `(.L_x_202) ;  /* 0xfffffffc00fc7947 */ /* 0x000fc0000383ffff */
[----:B------:R-:W-:-:S00]  /*8260*/  NOP ;  /* 0x0000000000007918 */ /* 0x000fc00000000000 */
        /* <DEDUP_REMOVED lines=9> */
.L_x_203:


//--------------------- .nv.global.init           --------------------------
	.section	.nv.global.init,"aw",@progbits
.nv.global.init:
	.type		$str$22,@object
	.size		$str$22,($str$23 - $str$22)
$str$22:
        /*0000*/ 	.byte	0x6b, 0x5f, 0x74, 0x69, 0x6c, 0x65, 0x5f, 0x63, 0x6f, 0x75, 0x6e, 0x74, 0x20, 0x3e, 0x3d, 0x20
        /*0010*/ 	.byte	0x31, 0x00
	.type		$str$23,@object
	.size		$str$23,(__unnamed_1 - $str$23)
$str$23:
        /*0012*/ 	.byte	0x2f, 0x74, 0x6d, 0x70, 0x2f, 0x63, 0x75, 0x74, 0x6c, 0x61, 0x73, 0x73, 0x5f, 0x73, 0x77, 0x65
        /*0022*/ 	.byte	0x65, 0x70, 0x5f, 0x73, 0x72, 0x63, 0x2f, 0x69, 0x6e, 0x63, 0x6c, 0x75, 0x64, 0x65, 0x2f, 0x63
        /*0032*/ 	.byte	0x75, 0x74, 0x6c, 0x61, 0x73, 0x73, 0x2f, 0x67, 0x65, 0x6d, 0x6d, 0x2f, 0x63, 0x6f, 0x6c, 0x6c
        /*0042*/ 	.byte	0x65, 0x63, 0x74, 0x69, 0x76, 0x65, 0x2f, 0x73, 0x6d, 0x39, 0x30, 0x5f, 0x6d, 0x6d, 0x61, 0x5f
        /*0052*/ 	.byte	0x74, 0x6d, 0x61, 0x5f, 0x67, 0x6d, 0x6d, 0x61, 0x5f, 0x73, 0x73, 0x5f, 0x77, 0x61, 0x72, 0x70
        /*0062*/ 	.byte	0x73, 0x70, 0x65, 0x63, 0x69, 0x61, 0x6c, 0x69, 0x7a, 0x65, 0x64, 0x2e, 0x68, 0x70, 0x70, 0x00
	.type		__unnamed_1,@object
	.size		__unnamed_1,(.L_0 - __unnamed_1)
__unnamed_1:
        /*0072*/ 	.byte	0x76, 0x6f, 0x69, 0x64, 0x20, 0x63, 0x75, 0x74, 0x6c, 0x61, 0x73, 0x73, 0x3a, 0x3a, 0x67, 0x65
        /* <DEDUP_REMOVED lines=176> */
        /*0b82*/ 	.byte	0x3a, 0x69, 0x64, 0x65, 0x6e, 0x74, 0x69, 0x74, 0x79, 0x5d, 0x00
.L_0:


//--------------------- .nv.shared._ZN7cutlass13device_kernelINS_4gemm6kernel13GemmUniversalIN4cute5tupleIJiiiiEEENS1_10collective13CollectiveMmaINS1_34MainloopSm90TmaGmmaWarpSpecializedILi7ENS5_IJNS4_1CILi1EEESB_SB_EEENS1_32KernelTmaWarpSpecializedPingpongEEENS5_IJNSA_ILi64EEENSA_ILi128EEESF_EEENS_10tfloat32_tENS5_IJlSB_lEEESI_SJ_NS4_8TiledMMAINS4_8MMA_AtomIJNS4_4SM904GMMA30MMA_64x128x8_F32TF32TF32_SS_TNILNSN_7ScaleInE1ELSP_1EEEEEENS4_6LayoutISC_NS5_IJNSA_ILi0EEEST_ST_EEEEENS5_IJNS4_10UnderscoreESW_SW_EEEEENS4_13SM90_TMA_LOADENS4_14ComposedLayoutINS4_7SwizzleILi3ELi4ELi3EEENS4_18smem_ptr_flag_bitsILi32EEENSS_INS5_IJNSA_ILi8EEENSA_ILi32EEEEEENS5_IJS16_SB_EEEEEEEvNS4_8identityESZ_S1A_vS1B_EENS_8epilogue10collective6detail29Sm90TmaWarpSpecializedAdapterINS1E_15DefaultEpilogueISI_SJ_SJ_NS1D_6thread17LinearCombinationISI_Li1EffLNS1I_9ScaleType4KindE0ELNS_15FloatRoundStyleE2ESI_EENS1_15EpilogueDefaultEEEEEvvEEEEvNT_6ParamsE --------------------------
	.section	.nv.shared._ZN7cutlass13device_kernelINS_4gemm6kernel13GemmUniversalIN4cute5tupleIJiiiiEEENS1_10collective13CollectiveMmaINS1_34MainloopSm90TmaGmmaWarpSpecializedILi7ENS5_IJNS4_1CILi1EEESB_SB_EEENS1_32KernelTmaWarpSpecializedPingpongEEENS5_IJNSA_ILi64EEENSA_ILi128EEESF_EEENS_10tfloat32_tENS5_IJlSB_lEEESI_SJ_NS4_8TiledMMAINS4_8MMA_AtomIJNS4_4SM904GMMA30MMA_64x128x8_F32TF32TF32_SS_TNILNSN_7ScaleInE1ELSP_1EEEEEENS4_6LayoutISC_NS5_IJNSA_ILi0EEEST_ST_EEEEENS5_IJNS4_10UnderscoreESW_SW_EEEEENS4_13SM90_TMA_LOADENS4_14ComposedLayoutINS4_7SwizzleILi3ELi4ELi3EEENS4_18smem_ptr_flag_bitsILi32EEENSS_INS5_IJNSA_ILi8EEENSA_ILi32EEEEEENS5_IJS16_SB_EEEEEEEvNS4_8identityESZ_S1A_vS1B_EENS_8epilogue10collective6detail29Sm90TmaWarpSpecializedAdapterINS1E_15DefaultEpilogueISI_SJ_SJ_NS1D_6thread17LinearCombinationISI_Li1EffLNS1I_9ScaleType4KindE0ELNS_15FloatRoundStyleE2ESI_EENS1_15EpilogueDefaultEEEEEvvEEEEvNT_6ParamsE,"aw",@nobits
	.sectionflags	@""
	.align	16
	.zero		1024


//--------------------- .nv.shared.reserved.0     --------------------------
	.section	.nv.shared.reserved.0,"aw",@nobits
	.weak		__nv_reservedSMEM_offset_0_alias
	.size		__nv_reservedSMEM_offset_0_alias, 0, 0
	.other		__nv_reservedSMEM_offset_0_alias,@"STO_CUDA_RESERVED_SHARED STV_DEFAULT"
__nv_reservedSMEM_offset_0_alias:
	.zero		0


//--------------------- .nv.global                --------------------------
	.section	.nv.global,"aw",@nobits
.nv.global:
	.type		_ZN40_INTERNAL_19bc00ed_4_k_cu_a1a8553c_227764cute1_E,@object
	.size		_ZN40_INTERNAL_19bc00ed_4_k_cu_a1a8553c_227764cute1_E,(_ZN40_INTERNAL_19bc00ed_4_k_cu_a1a8553c_227764cuda3std3__45__cpo6cbeginE - _ZN40_INTERNAL_19bc00ed_4_k_cu_a1a8553c_227764cute1_E)
_ZN40_INTERNAL_19bc00ed_4_k_cu_a1a8553c_227764cute1_E:
	.zero		1
	.type		_ZN40_INTERNAL_19bc00ed_4_k_cu_a1a8553c_227764cuda3std3__45__cpo6cbeginE,@object
	.size		_ZN40_INTERNAL_19bc00ed_4_k_cu_a1a8553c_227764cuda3std3__45__cpo6cbeginE,(_ZN40_INTERNAL_19bc00ed_4_k_cu_a1a8553c_227764cuda3std3__48in_placeE - _ZN40_INTERNAL_19bc00ed_4_k_cu_a1a8553c_227764cuda3std3__45__cpo6cbeginE)
_ZN40_INTERNAL_19bc00ed_4_k_cu_a1a8553c_227764cuda3std3__45__cpo6cbeginE:
	.zero		1
	.type		_ZN40_INTERNAL_19bc00ed_4_k_cu_a1a8553c_227764cuda3std3__48in_placeE,@object
	.size		_ZN40_INTERNAL_19bc00ed_4_k_cu_a1a8553c_227764cuda3std3__48in_placeE,(_ZN40_INTERNAL_19bc00ed_4_k_cu_a1a8553c_227764cuda3std6ranges3__45__cpo9iter_moveE - _ZN40_INTERNAL_19bc00ed_4_k_cu_a1a8553c_227764cuda3std3__48in_placeE)
_ZN40_INTERNAL_19bc00ed_4_k_cu_a1a8553c_227764cuda3std3__48in_placeE:
	.zero		1
	.type		_ZN40_INTERNAL_19bc00ed_4_k_cu_a1a8553c_227764cuda3std6ranges3__45__cpo9iter_moveE,@object
	.size		_ZN40_INTERNAL_19bc00ed_4_k_cu_a1a8553c_227764cuda3std6ranges3__45__cpo9iter_moveE,(_ZN40_INTERNAL_19bc00ed_4_k_cu_a1a8553c_227764cuda3std3__45__cpo5beginE - _ZN40_INTERNAL_19bc00ed_4_k_cu_a1a8553c_227764cuda3std6ranges3__45__cpo9iter_moveE)
_ZN40_INTERNAL_19bc00ed_4_k_cu_a1a8553c_227764cuda3std6ranges3__45__cpo9iter_moveE:
	.zero		1
	.type		_ZN40_INTERNAL_19bc00ed_4_k_cu_a1a8553c_227764cuda3std3__45__cpo5beginE,@object
	.size		_ZN40_INTERNAL_19bc00ed_4_k_cu_a1a8553c_227764cuda3std3__45__cpo5beginE,(_ZN40_INTERNAL_19bc00ed_4_k_cu_a1a8553c_227764cuda3std3__442_GLOBAL__N__19bc00ed_4_k_cu_a1a8553c_227766ignoreE - _ZN40_INTERNAL_19bc00ed_4_k_cu_a1a8553c_227764cuda3std3__45__cpo5beginE)
_ZN40_INTERNAL_19bc00ed_4_k_cu_a1a8553c_227764cuda3std3__45__cpo5beginE:
	.zero		1
	.type		_ZN40_INTERNAL_19bc00ed_4_k_cu_a1a8553c_227764cuda3std3__442_GLOBAL__N__19bc00ed_4_k_cu_a1a8553c_227766ignoreE,@object
	.size		_ZN40_INTERNAL_19bc00ed_4_k_cu_a1a8553c_227764cuda3std3__442_GLOBAL__N__19bc00ed_4_k_cu_a1a8553c_227766ignoreE,(_ZN40_INTERNAL_19bc00ed_4_k_cu_a1a8553c_227764cute7productE - _ZN40_INTERNAL_19bc00ed_4_k_cu_a1a8553c_227764cuda3std3__442_GLOBAL__N__19bc00ed_4_k_cu_a1a8553c_227766ignoreE)
_ZN40_INTERNAL_19bc00ed_4_k_cu_a1a8553c_227764cuda3std3__442_GLOBAL__N__19bc00ed_4_k_cu_a1a8553c_227766ignoreE:
	.zero		1
	.type		_ZN40_INTERNAL_19bc00ed_4_k_cu_a1a8553c_227764cute7productE,@object
	.size		_ZN40_INTERNAL_19bc00ed_4_k_cu_a1a8553c_227764cute7productE,(_ZN40_INTERNAL_19bc00ed_4_k_cu_a1a8553c_227764cuda3std3__45__cpo3endE - _ZN40_INTERNAL_19bc00ed_4_k_cu_a1a8553c_227764cute7productE)
_ZN40_INTERNAL_19bc00ed_4_k_cu_a1a8553c_227764cute7productE:
	.zero		1
	.type		_ZN40_INTERNAL_19bc00ed_4_k_cu_a1a8553c_227764cuda3std3__45__cpo3endE,@object
	.size		_ZN40_INTERNAL_19bc00ed_4_k_cu_a1a8553c_227764cuda3std3__45__cpo3endE,(_ZN40_INTERNAL_19bc00ed_4_k_cu_a1a8553c_227764cuda3std3__419piecewise_constructE - _ZN40_INTERNAL_19bc00ed_4_k_cu_a1a8553c_227764cuda3std3__45__cpo3endE)
_ZN40_INTERNAL_19bc00ed_4_k_cu_a1a8553c_227764cuda3std3__45__cpo3endE:
	.zero		1
	.type		_ZN40_INTERNAL_19bc00ed_4_k_cu_a1a8553c_227764cuda3std3__419piecewise_constructE,@object
	.size		_ZN40_INTERNAL_19bc00ed_4_k_cu_a1a8553c_227764cuda3std3__419piecewise_constructE,(_ZN40_INTERNAL_19bc00ed_4_k_cu_a1a8553c_227764cuda3std3__45__cpo4cendE - _ZN40_INTERNAL_19bc00ed_4_k_cu_a1a8553c_227764cuda3std3__419piecewise_constructE)
_ZN40_INTERNAL_19bc00ed_4_k_cu_a1a8553c_227764cuda3std3__419piecewise_constructE:
	.zero		1
	.type		_ZN40_INTERNAL_19bc00ed_4_k_cu_a1a8553c_227764cuda3std3__45__cpo4cendE,@object
	.size		_ZN40_INTERNAL_19bc00ed_4_k_cu_a1a8553c_227764cuda3std3__45__cpo4cendE,(_ZN40_INTERNAL_19bc00ed_4_k_cu_a1a8553c_227764cuda3std6ranges3__45__cpo4swapE - _ZN40_INTERNAL_19bc00ed_4_k_cu_a1a8553c_227764cuda3std3__45__cpo4cendE)
_ZN40_INTERNAL_19bc00ed_4_k_cu_a1a8553c_227764cuda3std3__45__cpo4cendE:
	.zero		1
	.type		_ZN40_INTERNAL_19bc00ed_4_k_cu_a1a8553c_227764cuda3std6ranges3__45__cpo4swapE,@object
	.size		_ZN40_INTERNAL_19bc00ed_4_k_cu_a1a8553c_227764cuda3std6ranges3__45__cpo4swapE,(.L_8 - _ZN40_INTERNAL_19bc00ed_4_k_cu_a1a8553c_227764cuda3std6ranges3__45__cpo4swapE)
_ZN40_INTERNAL_19bc00ed_4_k_cu_a1a8553c_227764cuda3std6ranges3__45__cpo4swapE:
	.zero		1
.L_8:


//--------------------- .nv.constant0._ZN7cutlass13device_kernelINS_4gemm6kernel13GemmUniversalIN4cute5tupleIJiiiiEEENS1_10collective13CollectiveMmaINS1_34MainloopSm90TmaGmmaWarpSpecializedILi7ENS5_IJNS4_1CILi1EEESB_SB_EEENS1_32KernelTmaWarpSpecializedPingpongEEENS5_IJNSA_ILi64EEENSA_ILi128EEESF_EEENS_10tfloat32_tENS5_IJlSB_lEEESI_SJ_NS4_8TiledMMAINS4_8MMA_AtomIJNS4_4SM904GMMA30MMA_64x128x8_F32TF32TF32_SS_TNILNSN_7ScaleInE1ELSP_1EEEEEENS4_6LayoutISC_NS5_IJNSA_ILi0EEEST_ST_EEEEENS5_IJNS4_10UnderscoreESW_SW_EEEEENS4_13SM90_TMA_LOADENS4_14ComposedLayoutINS4_7SwizzleILi3ELi4ELi3EEENS4_18smem_ptr_flag_bitsILi32EEENSS_INS5_IJNSA_ILi8EEENSA_ILi32EEEEEENS5_IJS16_SB_EEEEEEEvNS4_8identityESZ_S1A_vS1B_EENS_8epilogue10collective6detail29Sm90TmaWarpSpecializedAdapterINS1E_15DefaultEpilogueISI_SJ_SJ_NS1D_6thread17LinearCombinationISI_Li1EffLNS1I_9ScaleType4KindE0ELNS_15FloatRoundStyleE2ESI_EENS1_15EpilogueDefaultEEEEEvvEEEEvNT_6ParamsE --------------------------
	.section	.nv.constant0._ZN7cutlass13device_kernelINS_4gemm6kernel13GemmUniversalIN4cute5tupleIJiiiiEEENS1_10collective13CollectiveMmaINS1_34MainloopSm90TmaGmmaWarpSpecializedILi7ENS5_IJNS4_1CILi1EEESB_SB_EEENS1_32KernelTmaWarpSpecializedPingpongEEENS5_IJNSA_ILi64EEENSA_ILi128EEESF_EEENS_10tfloat32_tENS5_IJlSB_lEEESI_SJ_NS4_8TiledMMAINS4_8MMA_AtomIJNS4_4SM904GMMA30MMA_64x128x8_F32TF32TF32_SS_TNILNSN_7ScaleInE1ELSP_1EEEEEENS4_6LayoutISC_NS5_IJNSA_ILi0EEEST_ST_EEEEENS5_IJNS4_10UnderscoreESW_SW_EEEEENS4_13SM90_TMA_LOADENS4_14ComposedLayoutINS4_7SwizzleILi3ELi4ELi3EEENS4_18smem_ptr_flag_bitsILi32EEENSS_INS5_IJNSA_ILi8EEENSA_ILi32EEEEEENS5_IJS16_SB_EEEEEEEvNS4_8identityESZ_S1A_vS1B_EENS_8epilogue10collective6detail29Sm90TmaWarpSpecializedAdapterINS1E_15DefaultEpilogueISI_SJ_SJ_NS1D_6thread17LinearCombinationISI_Li1EffLNS1I_9ScaleType4KindE0ELNS_15FloatRoundStyleE2ESI_EENS1_15EpilogueDefaultEEEEEvvEEEEvNT_6ParamsE,"a",@progbits
	.sectionflags	@""
	.align	4
.nv.constant0._ZN7cutlass13device_kernelINS_4gemm6kernel13GemmUniversalIN4cute5tupleIJiiiiEEENS1_10collective13CollectiveMmaINS1_34MainloopSm90TmaGmmaWarpSpecializedILi7ENS5_IJNS4_1CILi1EEESB_SB_EEENS1_32KernelTmaWarpSpecializedPingpongEEENS5_IJNSA_ILi64EEENSA_ILi128EEESF_EEENS_10tfloat32_tENS5_IJlSB_lEEESI_SJ_NS4_8TiledMMAINS4_8MMA_AtomIJNS4_4SM904GMMA30MMA_64x128x8_F32TF32TF32_SS_TNILNSN_7ScaleInE1ELSP_1EEEEEENS4_6LayoutISC_NS5_IJNSA_ILi0EEEST_ST_EEEEENS5_IJNS4_10UnderscoreESW_SW_EEEEENS4_13SM90_TMA_LOADENS4_14ComposedLayoutINS4_7SwizzleILi3ELi4ELi3EEENS4_18smem_ptr_flag_bitsILi32EEENSS_INS5_IJNSA_ILi8EEENSA_ILi32EEEEEENS5_IJS16_SB_EEEEEEEvNS4_8identityESZ_S1A_vS1B_EENS_8epilogue10collective6detail29Sm90TmaWarpSpecializedAdapterINS1E_15DefaultEpilogueISI_SJ_SJ_NS1D_6thread17LinearCombinationISI_Li1EffLNS1I_9ScaleType4KindE0ELNS_15FloatRoundStyleE2ESI_EENS1_15EpilogueDefaultEEEEEvvEEEEvNT_6ParamsE:
	.zero		1664


//--------------------- SYMBOLS --------------------------

	.type		.nv.reservedSmem.offset0,@object
	.size		.nv.reservedSmem.offset0,0x4
	.type		__assertfail,@function
